	.target	sm_100a

	.elftype	@"ET_EXEC"


//--------------------- .note.nv.tkinfo           --------------------------
	.section	.note.nv.tkinfo,"",@"SHT_NOTE"
	.sectionflags	@"SHF_NOTE_NV_TKINFO"
	.tkinfo
        /*0018*/ 	.word	0x00000002
        /*0030*/ 	.string	""
        /*0030*/ 	.string	"ptxas"
        /*0030*/ 	.string	"Cuda compilation tools, release 13.0, V13.0.88"
        /*0030*/ 	.string	"Build cuda_13.0.r13.0/compiler.36424714_0"
        /*0030*/ 	.string	"-arch sm_100a -m 64 "



//--------------------- .note.nv.cuinfo           --------------------------
	.section	.note.nv.cuinfo,"",@"SHT_NOTE"
	.sectionflags	@"SHF_NOTE_NV_CUINFO"
        /*0018*/ 	.short	0x0002
        /*001a*/ 	.short	0x0064
        /*001c*/ 	.short	0x0082
	.zero		2


//--------------------- .nv.info                  --------------------------
	.section	.nv.info,"",@"SHT_CUDA_INFO"
	.align	4


	//----- nvinfo : EIATTR_REGCOUNT
	.align		4
        /*0000*/ 	.byte	0x04, 0x2f
        /*0002*/ 	.short	(.L_19 - .L_18)
	.align		4
.L_18:
        /*0004*/ 	.word	index@(_ZN7cutlass13device_kernelINS_4conv6kernel13ConvUniversalINS1_16ConvProblemShapeILNS1_8OperatorE0ELi2EEENS1_10collective14CollectiveConvINS1_47MainloopSm100TmaUmmaWarpSpecializedImplicitGemmILS5_0ELi13ELi2ELi1ELi2EN4cute5tupleIJNSA_1CILi1EEESD_SD_EEEEENSB_IJNSC_ILi64EEESG_NSB_IJSG_EEEEEENS_6half_tESJ_NSA_8TiledMMAINSA_8MMA_AtomIJNSA_20SM100_MMA_F16BF16_SSISJ_SJ_fLi64ELi64ELNSA_4UMMA5MajorE0ELSO_0ELNSN_7ScaleInE0ELSP_0EEEEEENSA_6LayoutISE_NSB_IJNSC_ILi0EEEST_ST_EEEEENSB_IJNSA_10UnderscoreESW_SW_EEEEENS7_6detail27Sm100ImplicitGemmTileTraitsINSA_20SM90_TMA_LOAD_IM2COLENSA_14ComposedLayoutINSA_7SwizzleILi3ELi4ELi3EEENSA_18smem_ptr_flag_bitsILi16EEENSS_INSB_IJNSC_ILi8EEESG_EEENSB_IJSG_SD_EEEEEEEvEENS10_INSA_13SM90_TMA_LOADES1B_vEEEENS_8epilogue10collective18CollectiveEpilogueINS1G_23Sm100TmaWarpSpecializedILi3ELi2ELi16ELb1ELb0EEEJSI_NSB_IJNSS_ISG_SD_EENSS_INSC_ILi32EEESD_EEEEESJ_NSB_IJNSB_IJlllEEESD_ST_EEESJ_S1Q_NS1G_6fusion15FusionCallbacksIS1K_NS1R_17LinearCombinationISJ_fSJ_fLNS_15FloatRoundStyleE2EEESI_S1O_JEEENSA_5SM1004TMEM4LOAD26SM100_TMEM_LOAD_16dp256b4xES11_NS12_INS13_ILi2ELi4ELi3EEES16_NSS_INSB_IJS17_S1M_EEENSB_IJS1M_SD_EEEEEEENSA_17SM75_U32x4_LDSM_NENSA_21SM90_TMA_STORE_IM2COLES25_NSA_17SM90_U32x4_STSM_NENSA_39AutoVectorizingCopyWithAssumedAlignmentILi128EEEEEEvvEEEEvNT_6ParamsE)
        /*0008*/ 	.word	0x00000060


	//----- nvinfo : EIATTR_FRAME_SIZE
	.align		4
.L_19:
        /*000c*/ 	.byte	0x04, 0x11
        /*000e*/ 	.short	(.L_21 - .L_20)
	.align		4
.L_20:
        /*0010*/ 	.word	index@($__internal_2_$__cuda_sm10x_tcgen05_guardrail_trap_unallocated_columns_being_dealloced)
        /*0014*/ 	.word	0x00000008


	//----- nvinfo : EIATTR_FRAME_SIZE
	.align		4
.L_21:
        /*0018*/ 	.byte	0x04, 0x11
        /*001a*/ 	.short	(.L_23 - .L_22)
	.align		4
.L_22:
        /*001c*/ 	.word	index@($__internal_1_$__cuda_sm10x_tcgen05_guardrail_trap_phase_invalid_during_alloc)
        /*0020*/ 	.word	0x00000008


	//----- nvinfo : EIATTR_FRAME_SIZE
	.align		4
.L_23:
        /*0024*/ 	.byte	0x04, 0x11
        /*0026*/ 	.short	(.L_25 - .L_24)
	.align		4
.L_24:
        /*0028*/ 	.word	index@($__internal_0_$__cuda_sm10x_tcgen05_guardrail_trap_col_being_dealloced_not_returned_by_alloc)
        /*002c*/ 	.word	0x00000008


	//----- nvinfo : EIATTR_FRAME_SIZE
	.align		4
.L_25:
        /*0030*/ 	.byte	0x04, 0x11
        /*0032*/ 	.short	(.L_27 - .L_26)
	.align		4
.L_26:
        /*0034*/ 	.word	index@(_ZN7cutlass13device_kernelINS_4conv6kernel13ConvUniversalINS1_16ConvProblemShapeILNS1_8OperatorE0ELi2EEENS1_10collective14CollectiveConvINS1_47MainloopSm100TmaUmmaWarpSpecializedImplicitGemmILS5_0ELi13ELi2ELi1ELi2EN4cute5tupleIJNSA_1CILi1EEESD_SD_EEEEENSB_IJNSC_ILi64EEESG_NSB_IJSG_EEEEEENS_6half_tESJ_NSA_8TiledMMAINSA_8MMA_AtomIJNSA_20SM100_MMA_F16BF16_SSISJ_SJ_fLi64ELi64ELNSA_4UMMA5MajorE0ELSO_0ELNSN_7ScaleInE0ELSP_0EEEEEENSA_6LayoutISE_NSB_IJNSC_ILi0EEEST_ST_EEEEENSB_IJNSA_10UnderscoreESW_SW_EEEEENS7_6detail27Sm100ImplicitGemmTileTraitsINSA_20SM90_TMA_LOAD_IM2COLENSA_14ComposedLayoutINSA_7SwizzleILi3ELi4ELi3EEENSA_18smem_ptr_flag_bitsILi16EEENSS_INSB_IJNSC_ILi8EEESG_EEENSB_IJSG_SD_EEEEEEEvEENS10_INSA_13SM90_TMA_LOADES1B_vEEEENS_8epilogue10collective18CollectiveEpilogueINS1G_23Sm100TmaWarpSpecializedILi3ELi2ELi16ELb1ELb0EEEJSI_NSB_IJNSS_ISG_SD_EENSS_INSC_ILi32EEESD_EEEEESJ_NSB_IJNSB_IJlllEEESD_ST_EEESJ_S1Q_NS1G_6fusion15FusionCallbacksIS1K_NS1R_17LinearCombinationISJ_fSJ_fLNS_15FloatRoundStyleE2EEESI_S1O_JEEENSA_5SM1004TMEM4LOAD26SM100_TMEM_LOAD_16dp256b4xES11_NS12_INS13_ILi2ELi4ELi3EEES16_NSS_INSB_IJS17_S1M_EEENSB_IJS1M_SD_EEEEEEENSA_17SM75_U32x4_LDSM_NENSA_21SM90_TMA_STORE_IM2COLES25_NSA_17SM90_U32x4_STSM_NENSA_39AutoVectorizingCopyWithAssumedAlignmentILi128EEEEEEvvEEEEvNT_6ParamsE)
        /*0038*/ 	.word	0x00000008


	//----- nvinfo : EIATTR_MIN_STACK_SIZE
	.align		4
.L_27:
        /*003c*/ 	.byte	0x04, 0x12
        /*003e*/ 	.short	(.L_29 - .L_28)
	.align		4
.L_28:
        /*0040*/ 	.word	index@(_ZN7cutlass13device_kernelINS_4conv6kernel13ConvUniversalINS1_16ConvProblemShapeILNS1_8OperatorE0ELi2EEENS1_10collective14CollectiveConvINS1_47MainloopSm100TmaUmmaWarpSpecializedImplicitGemmILS5_0ELi13ELi2ELi1ELi2EN4cute5tupleIJNSA_1CILi1EEESD_SD_EEEEENSB_IJNSC_ILi64EEESG_NSB_IJSG_EEEEEENS_6half_tESJ_NSA_8TiledMMAINSA_8MMA_AtomIJNSA_20SM100_MMA_F16BF16_SSISJ_SJ_fLi64ELi64ELNSA_4UMMA5MajorE0ELSO_0ELNSN_7ScaleInE0ELSP_0EEEEEENSA_6LayoutISE_NSB_IJNSC_ILi0EEEST_ST_EEEEENSB_IJNSA_10UnderscoreESW_SW_EEEEENS7_6detail27Sm100ImplicitGemmTileTraitsINSA_20SM90_TMA_LOAD_IM2COLENSA_14ComposedLayoutINSA_7SwizzleILi3ELi4ELi3EEENSA_18smem_ptr_flag_bitsILi16EEENSS_INSB_IJNSC_ILi8EEESG_EEENSB_IJSG_SD_EEEEEEEvEENS10_INSA_13SM90_TMA_LOADES1B_vEEEENS_8epilogue10collective18CollectiveEpilogueINS1G_23Sm100TmaWarpSpecializedILi3ELi2ELi16ELb1ELb0EEEJSI_NSB_IJNSS_ISG_SD_EENSS_INSC_ILi32EEESD_EEEEESJ_NSB_IJNSB_IJlllEEESD_ST_EEESJ_S1Q_NS1G_6fusion15FusionCallbacksIS1K_NS1R_17LinearCombinationISJ_fSJ_fLNS_15FloatRoundStyleE2EEESI_S1O_JEEENSA_5SM1004TMEM4LOAD26SM100_TMEM_LOAD_16dp256b4xES11_NS12_INS13_ILi2ELi4ELi3EEES16_NSS_INSB_IJS17_S1M_EEENSB_IJS1M_SD_EEEEEEENSA_17SM75_U32x4_LDSM_NENSA_21SM90_TMA_STORE_IM2COLES25_NSA_17SM90_U32x4_STSM_NENSA_39AutoVectorizingCopyWithAssumedAlignmentILi128EEEEEEvvEEEEvNT_6ParamsE)
        /*0044*/ 	.word	0x00000008
.L_29:


//--------------------- .nv.compat                --------------------------
	.section	.nv.compat,"",@"SHT_CUDA_COMPAT_INFO"
	.align	4
        /*0000*/ 	.byte	0x02, 0x09, 0x01, 0x00, 0x02, 0x02, 0x02, 0x00, 0x02, 0x05, 0x05, 0x00, 0x03, 0x07, 0x01, 0x01
        /*0010*/ 	.byte	0x02, 0x03, 0x01, 0x00, 0x02, 0x06, 0x01, 0x00, 0x04, 0x0b, 0x08, 0x00, 0x09, 0x00, 0x00, 0x00
        /*0020*/ 	.byte	0x00, 0x00, 0x00, 0x00


//--------------------- .nv.info._ZN7cutlass13device_kernelINS_4conv6kernel13ConvUniversalINS1_16ConvProblemShapeILNS1_8OperatorE0ELi2EEENS1_10collective14CollectiveConvINS1_47MainloopSm100TmaUmmaWarpSpecializedImplicitGemmILS5_0ELi13ELi2ELi1ELi2EN4cute5tupleIJNSA_1CILi1EEESD_SD_EEEEENSB_IJNSC_ILi64EEESG_NSB_IJSG_EEEEEENS_6half_tESJ_NSA_8TiledMMAINSA_8MMA_AtomIJNSA_20SM100_MMA_F16BF16_SSISJ_SJ_fLi64ELi64ELNSA_4UMMA5MajorE0ELSO_0ELNSN_7ScaleInE0ELSP_0EEEEEENSA_6LayoutISE_NSB_IJNSC_ILi0EEEST_ST_EEEEENSB_IJNSA_10UnderscoreESW_SW_EEEEENS7_6detail27Sm100ImplicitGemmTileTraitsINSA_20SM90_TMA_LOAD_IM2COLENSA_14ComposedLayoutINSA_7SwizzleILi3ELi4ELi3EEENSA_18smem_ptr_flag_bitsILi16EEENSS_INSB_IJNSC_ILi8EEESG_EEENSB_IJSG_SD_EEEEEEEvEENS10_INSA_13SM90_TMA_LOADES1B_vEEEENS_8epilogue10collective18CollectiveEpilogueINS1G_23Sm100TmaWarpSpecializedILi3ELi2ELi16ELb1ELb0EEEJSI_NSB_IJNSS_ISG_SD_EENSS_INSC_ILi32EEESD_EEEEESJ_NSB_IJNSB_IJlllEEESD_ST_EEESJ_S1Q_NS1G_6fusion15FusionCallbacksIS1K_NS1R_17LinearCombinationISJ_fSJ_fLNS_15FloatRoundStyleE2EEESI_S1O_JEEENSA_5SM1004TMEM4LOAD26SM100_TMEM_LOAD_16dp256b4xES11_NS12_INS13_ILi2ELi4ELi3EEES16_NSS_INSB_IJS17_S1M_EEENSB_IJS1M_SD_EEEEEEENSA_17SM75_U32x4_LDSM_NENSA_21SM90_TMA_STORE_IM2COLES25_NSA_17SM90_U32x4_STSM_NENSA_39AutoVectorizingCopyWithAssumedAlignmentILi128EEEEEEvvEEEEvNT_6ParamsE --------------------------
	.section	.nv.info._ZN7cutlass13device_kernelINS_4conv6kernel13ConvUniversalINS1_16ConvProblemShapeILNS1_8OperatorE0ELi2EEENS1_10collective14CollectiveConvINS1_47MainloopSm100TmaUmmaWarpSpecializedImplicitGemmILS5_0ELi13ELi2ELi1ELi2EN4cute5tupleIJNSA_1CILi1EEESD_SD_EEEEENSB_IJNSC_ILi64EEESG_NSB_IJSG_EEEEEENS_6half_tESJ_NSA_8TiledMMAINSA_8MMA_AtomIJNSA_20SM100_MMA_F16BF16_SSISJ_SJ_fLi64ELi64ELNSA_4UMMA5MajorE0ELSO_0ELNSN_7ScaleInE0ELSP_0EEEEEENSA_6LayoutISE_NSB_IJNSC_ILi0EEEST_ST_EEEEENSB_IJNSA_10UnderscoreESW_SW_EEEEENS7_6detail27Sm100ImplicitGemmTileTraitsINSA_20SM90_TMA_LOAD_IM2COLENSA_14ComposedLayoutINSA_7SwizzleILi3ELi4ELi3EEENSA_18smem_ptr_flag_bitsILi16EEENSS_INSB_IJNSC_ILi8EEESG_EEENSB_IJSG_SD_EEEEEEEvEENS10_INSA_13SM90_TMA_LOADES1B_vEEEENS_8epilogue10collective18CollectiveEpilogueINS1G_23Sm100TmaWarpSpecializedILi3ELi2ELi16ELb1ELb0EEEJSI_NSB_IJNSS_ISG_SD_EENSS_INSC_ILi32EEESD_EEEEESJ_NSB_IJNSB_IJlllEEESD_ST_EEESJ_S1Q_NS1G_6fusion15FusionCallbacksIS1K_NS1R_17LinearCombinationISJ_fSJ_fLNS_15FloatRoundStyleE2EEESI_S1O_JEEENSA_5SM1004TMEM4LOAD26SM100_TMEM_LOAD_16dp256b4xES11_NS12_INS13_ILi2ELi4ELi3EEES16_NSS_INSB_IJS17_S1M_EEENSB_IJS1M_SD_EEEEEEENSA_17SM75_U32x4_LDSM_NENSA_21SM90_TMA_STORE_IM2COLES25_NSA_17SM90_U32x4_STSM_NENSA_39AutoVectorizingCopyWithAssumedAlignmentILi128EEEEEEvvEEEEvNT_6ParamsE,"",@"SHT_CUDA_INFO"
	.sectionflags	@""
	.align	4


	//----- nvinfo : EIATTR_CUDA_API_VERSION
	.align		4
        /*0000*/ 	.byte	0x04, 0x37
        /*0002*/ 	.short	(.L_31 - .L_30)
.L_30:
        /*0004*/ 	.word	0x00000082


	//----- nvinfo : EIATTR_KPARAM_INFO
	.align		4
.L_31:
        /*0008*/ 	.byte	0x04, 0x17
        /*000a*/ 	.short	(.L_33 - .L_32)
.L_32:
        /*000c*/ 	.word	0x00000000
        /*0010*/ 	.short	0x0000
        /*0012*/ 	.short	0x0000
        /*0014*/ 	.byte	0x00, 0xf0, 0x01, 0x20


	//----- nvinfo : EIATTR_AT_ENTRY_FRAGMENTS
	.align		4
.L_33:
        /*0018*/ 	.byte	0x04, 0x4f
        /*001a*/ 	.short	(.L_35 - .L_34)


	//   ....[0]....
.L_34:
        /*001c*/ 	.word	0x00000006


	//----- nvinfo : EIATTR_RESERVED_SMEM_USED
	.align		4
.L_35:
        /*0020*/ 	.byte	0x01, 0x41
	.zero		2


	//----- nvinfo : EIATTR_SPARSE_MMA_MASK
	.align		4
        /*0024*/ 	.byte	0x03, 0x50
        /*0026*/ 	.short	0x0000


	//----- nvinfo : EIATTR_TCGEN05_1CTA_USED
	.align		4
        /*0028*/ 	.byte	0x01, 0x51
	.zero		2


	//----- nvinfo : EIATTR_MAXREG_COUNT
	.align		4
        /*002c*/ 	.byte	0x03, 0x1b
        /*002e*/ 	.short	0x00ff


	//----- nvinfo : EIATTR_NUM_BARRIERS
	.align		4
        /*0030*/ 	.byte	0x02, 0x4c
        /*0032*/ 	.byte	0x07
	.zero		1


	//----- nvinfo : EIATTR_EXTERNS
	.align		4
        /*0034*/ 	.byte	0x04, 0x0f
        /*0036*/ 	.short	(.L_37 - .L_36)


	//   ....[0]....
	.align		4
.L_36:
        /*0038*/ 	.word	index@(__assertfail)


	//----- nvinfo : EIATTR_MERCURY_ISA_VERSION
	.align		4
.L_37:
        /*003c*/ 	.byte	0x03, 0x5f
        /*003e*/ 	.short	0x0101


	//----- nvinfo : EIATTR_INT_WARP_WIDE_INSTR_OFFSETS
	.align		4
        /*0040*/ 	.byte	0x04, 0x31
        /*0042*/ 	.short	(.L_39 - .L_38)


	//   ....[0]....
.L_38:
        /*0044*/ 	.word	0x00003f80


	//   ....[1]....
        /*0048*/ 	.word	0x00003fa0


	//   ....[2]....
        /*004c*/ 	.word	0x00003fd0


	//   ....[3]....
        /*0050*/ 	.word	0x00004a30


	//   ....[4]....
        /*0054*/ 	.word	0x00004aa0


	//   ....[5]....
        /*0058*/ 	.word	0x00004ce0


	//   ....[6]....
        /*005c*/ 	.word	0x00004d10


	//----- nvinfo : EIATTR_COOP_GROUP_MASK_REGIDS
	.align		4
.L_39:
        /*0060*/ 	.byte	0x04, 0x29
        /*0062*/ 	.short	(.L_41 - .L_40)


	//   ....[0]....
.L_40:
        /*0064*/ 	.word	0xffffffff


	//   ....[1]....
        /*0068*/ 	.word	0xffffffff


	//   ....[2]....
        /*006c*/ 	.word	0xffffffff


	//   ....[3]....
        /*0070*/ 	.word	0xffffffff


	//   ....[4]....
        /*0074*/ 	.word	0xffffffff


	//   ....[5]....
        /*0078*/ 	.word	0xffffffff


	//   ....[6]....
        /*007c*/ 	.word	0xffffffff


	//   ....[7]....
        /*0080*/ 	.word	0xffffffff


	//   ....[8]....
        /*0084*/ 	.word	0xffffffff


	//   ....[9]....
        /*0088*/ 	.word	0xffffffff


	//   ....[10]....
        /*008c*/ 	.word	0xffffffff


	//   ....[11]....
        /*0090*/ 	.word	0xffffffff


	//----- nvinfo : EIATTR_COOP_GROUP_INSTR_OFFSETS
	.align		4
.L_41:
        /*0094*/ 	.byte	0x04, 0x28
        /*0096*/ 	.short	(.L_43 - .L_42)


	//   ....[0]....
.L_42:
        /*0098*/ 	.word	0x000000a0


	//   ....[1]....
        /*009c*/ 	.word	0x00000510


	//   ....[2]....
        /*00a0*/ 	.word	0x000007d0


	//   ....[3]....
        /*00a4*/ 	.word	0x00000950


	//   ....[4]....
        /*00a8*/ 	.word	0x00000a50


	//   ....[5]....
        /*00ac*/ 	.word	0x00000ba0


	//   ....[6]....
        /*00b0*/ 	.word	0x00002220


	//   ....[7]....
        /*00b4*/ 	.word	0x000032f0


	//   ....[8]....
        /*00b8*/ 	.word	0x00003500


	//   ....[9]....
        /*00bc*/ 	.word	0x00003530


	//   ....[10]....
        /*00c0*/ 	.word	0x00003e60


	//   ....[11]....
        /*00c4*/ 	.word	0x000040a0


	//----- nvinfo : EIATTR_VRC_CTA_INIT_COUNT
	.align		4
.L_43:
        /*00c8*/ 	.byte	0x02, 0x4a
        /*00ca*/ 	.byte	0x80
	.zero		1


	//----- nvinfo : EIATTR_SYSCALL_OFFSETS
	.align		4
        /*00cc*/ 	.byte	0x04, 0x46
        /*00ce*/ 	.short	(.L_45 - .L_44)


	//   ....[0]....
.L_44:
        /*00d0*/ 	.word	0x000059f0


	//   ....[1]....
        /*00d4*/ 	.word	0x00005ae0


	//   ....[2]....
        /*00d8*/ 	.word	0x000062c0


	//   ....[3]....
        /*00dc*/ 	.word	0x00006c30


	//----- nvinfo : EIATTR_MBARRIER_INSTR_OFFSETS
	.align		4
.L_45:
        /*00e0*/ 	.byte	0x04, 0x39
        /*00e2*/ 	.short	(.L_47 - .L_46)


	//   ....[0]....
.L_46:
        /*00e4*/ 	.word	0x00000610
        /*00e8*/ 	.word	0x000000ff
        /*00ec*/ 	.word	0x00000000
        /*00f0*/ 	.short	0x0100
        /*00f2*/ 	.byte	0x05
	.zero		1


	//   ....[1]....
        /*00f4*/ 	.word	0x00000620
        /*00f8*/ 	.word	0x000000ff
        /*00fc*/ 	.word	0x00000068
        /*0100*/ 	.short	0x0100
        /*0102*/ 	.byte	0x05
	.zero		1


	//   ....[2]....
        /*0104*/ 	.word	0x00000630
        /*0108*/ 	.word	0x000000ff
        /*010c*/ 	.word	0x00000008
        /*0110*/ 	.short	0x0100
        /*0112*/ 	.byte	0x05
	.zero		1


	//   ....[3]....
        /*0114*/ 	.word	0x00000640
        /*0118*/ 	.word	0x000000ff
        /*011c*/ 	.word	0x00000070
        /*0120*/ 	.short	0x0100
        /*0122*/ 	.byte	0x05
	.zero		1


	//   ....[4]....
        /*0124*/ 	.word	0x00000650
        /*0128*/ 	.word	0x000000ff
        /*012c*/ 	.word	0x00000010
        /*0130*/ 	.short	0x0100
        /*0132*/ 	.byte	0x05
	.zero		1


	//   ....[5]....
        /*0134*/ 	.word	0x00000660
        /*0138*/ 	.word	0x000000ff
        /*013c*/ 	.word	0x00000078
        /*0140*/ 	.short	0x0100
        /*0142*/ 	.byte	0x05
	.zero		1


	//   ....[6]....
        /*0144*/ 	.word	0x00000670
        /*0148*/ 	.word	0x000000ff
        /*014c*/ 	.word	0x00000018
        /*0150*/ 	.short	0x0100
        /*0152*/ 	.byte	0x05
	.zero		1


	//   ....[7]....
        /*0154*/ 	.word	0x00000680
        /*0158*/ 	.word	0x000000ff
        /*015c*/ 	.word	0x00000080
        /*0160*/ 	.short	0x0100
        /*0162*/ 	.byte	0x05
	.zero		1


	//   ....[8]....
        /*0164*/ 	.word	0x00000690
        /*0168*/ 	.word	0x000000ff
        /*016c*/ 	.word	0x00000020
        /*0170*/ 	.short	0x0100
        /*0172*/ 	.byte	0x05
	.zero		1


	//   ....[9]....
        /*0174*/ 	.word	0x000006a0
        /*0178*/ 	.word	0x000000ff
        /*017c*/ 	.word	0x00000088
        /*0180*/ 	.short	0x0100
        /*0182*/ 	.byte	0x05
	.zero		1


	//   ....[10]....
        /*0184*/ 	.word	0x000006b0
        /*0188*/ 	.word	0x000000ff
        /*018c*/ 	.word	0x00000028
        /*0190*/ 	.short	0x0100
        /*0192*/ 	.byte	0x05
	.zero		1


	//   ....[11]....
        /*0194*/ 	.word	0x000006c0
        /*0198*/ 	.word	0x000000ff
        /*019c*/ 	.word	0x00000090
        /*01a0*/ 	.short	0x0100
        /*01a2*/ 	.byte	0x05
	.zero		1


	//   ....[12]....
        /*01a4*/ 	.word	0x000006d0
        /*01a8*/ 	.word	0x000000ff
        /*01ac*/ 	.word	0x00000030
        /*01b0*/ 	.short	0x0100
        /*01b2*/ 	.byte	0x05
	.zero		1


	//   ....[13]....
        /*01b4*/ 	.word	0x000006e0
        /*01b8*/ 	.word	0x000000ff
        /*01bc*/ 	.word	0x00000098
        /*01c0*/ 	.short	0x0100
        /*01c2*/ 	.byte	0x05
	.zero		1


	//   ....[14]....
        /*01c4*/ 	.word	0x000006f0
        /*01c8*/ 	.word	0x000000ff
        /*01cc*/ 	.word	0x00000038
        /*01d0*/ 	.short	0x0100
        /*01d2*/ 	.byte	0x05
	.zero		1


	//   ....[15]....
        /*01d4*/ 	.word	0x00000700
        /*01d8*/ 	.word	0x000000ff
        /*01dc*/ 	.word	0x000000a0
        /*01e0*/ 	.short	0x0100
        /*01e2*/ 	.byte	0x05
	.zero		1


	//   ....[16]....
        /*01e4*/ 	.word	0x00000710
        /*01e8*/ 	.word	0x000000ff
        /*01ec*/ 	.word	0x00000040
        /*01f0*/ 	.short	0x0100
        /*01f2*/ 	.byte	0x05
	.zero		1


	//   ....[17]....
        /*01f4*/ 	.word	0x00000720
        /*01f8*/ 	.word	0x000000ff
        /*01fc*/ 	.word	0x000000a8
        /*0200*/ 	.short	0x0100
        /*0202*/ 	.byte	0x05
	.zero		1


	//   ....[18]....
        /*0204*/ 	.word	0x00000730
        /*0208*/ 	.word	0x000000ff
        /*020c*/ 	.word	0x00000048
        /*0210*/ 	.short	0x0100
        /*0212*/ 	.byte	0x05
	.zero		1


	//   ....[19]....
        /*0214*/ 	.word	0x00000740
        /*0218*/ 	.word	0x000000ff
        /*021c*/ 	.word	0x000000b0
        /*0220*/ 	.short	0x0100
        /*0222*/ 	.byte	0x05
	.zero		1


	//   ....[20]....
        /*0224*/ 	.word	0x00000750
        /*0228*/ 	.word	0x000000ff
        /*022c*/ 	.word	0x00000050
        /*0230*/ 	.short	0x0100
        /*0232*/ 	.byte	0x05
	.zero		1


	//   ....[21]....
        /*0234*/ 	.word	0x00000760
        /*0238*/ 	.word	0x000000ff
        /*023c*/ 	.word	0x000000b8
        /*0240*/ 	.short	0x0100
        /*0242*/ 	.byte	0x05
	.zero		1


	//   ....[22]....
        /*0244*/ 	.word	0x00000770
        /*0248*/ 	.word	0x000000ff
        /*024c*/ 	.word	0x00000058
        /*0250*/ 	.short	0x0100
        /*0252*/ 	.byte	0x05
	.zero		1


	//   ....[23]....
        /*0254*/ 	.word	0x00000780
        /*0258*/ 	.word	0x000000ff
        /*025c*/ 	.word	0x000000c0
        /*0260*/ 	.short	0x0100
        /*0262*/ 	.byte	0x05
	.zero		1


	//   ....[24]....
        /*0264*/ 	.word	0x00000790
        /*0268*/ 	.word	0x000000ff
        /*026c*/ 	.word	0x00000060
        /*0270*/ 	.short	0x0100
        /*0272*/ 	.byte	0x05
	.zero		1


	//   ....[25]....
        /*0274*/ 	.word	0x000007a0
        /*0278*/ 	.word	0x000000ff
        /*027c*/ 	.word	0x000000c8
        /*0280*/ 	.short	0x0100
        /*0282*/ 	.byte	0x05
	.zero		1


	//   ....[26]....
        /*0284*/ 	.word	0x000008e0
        /*0288*/ 	.word	0x000000ff
        /*028c*/ 	.word	0x000000d0
        /*0290*/ 	.short	0x0100
        /*0292*/ 	.byte	0x07
	.zero		1


	//   ....[27]....
        /*0294*/ 	.word	0x000008f0
        /*0298*/ 	.word	0x000000ff
        /*029c*/ 	.word	0x000000e8
        /*02a0*/ 	.short	0x0100
        /*02a2*/ 	.byte	0x07
	.zero		1


	//   ....[28]....
        /*02a4*/ 	.word	0x00000900
        /*02a8*/ 	.word	0x000000ff
        /*02ac*/ 	.word	0x000000d8
        /*02b0*/ 	.short	0x0100
        /*02b2*/ 	.byte	0x07
	.zero		1


	//   ....[29]....
        /*02b4*/ 	.word	0x00000910
        /*02b8*/ 	.word	0x000000ff
        /*02bc*/ 	.word	0x000000f0
        /*02c0*/ 	.short	0x0100
        /*02c2*/ 	.byte	0x07
	.zero		1


	//   ....[30]....
        /*02c4*/ 	.word	0x00000920
        /*02c8*/ 	.word	0x000000ff
        /*02cc*/ 	.word	0x000000e0
        /*02d0*/ 	.short	0x0100
        /*02d2*/ 	.byte	0x07
	.zero		1


	//   ....[31]....
        /*02d4*/ 	.word	0x00000930
        /*02d8*/ 	.word	0x000000ff
        /*02dc*/ 	.word	0x000000f8
        /*02e0*/ 	.short	0x0100
        /*02e2*/ 	.byte	0x07
	.zero		1


	//   ....[32]....
        /*02e4*/ 	.word	0x00000a20
        /*02e8*/ 	.word	0x000000ff
        /*02ec*/ 	.word	0x00000100
        /*02f0*/ 	.short	0x0100
        /*02f2*/ 	.byte	0x05
	.zero		1


	//   ....[33]....
        /*02f4*/ 	.word	0x00000a30
        /*02f8*/ 	.word	0x000000ff
        /*02fc*/ 	.word	0x00000108
        /*0300*/ 	.short	0x0100
        /*0302*/ 	.byte	0x05
	.zero		1


	//   ....[34]....
        /*0304*/ 	.word	0x00000b70
        /*0308*/ 	.word	0x000000ff
        /*030c*/ 	.word	0x00000110
        /*0310*/ 	.short	0x0100
        /*0312*/ 	.byte	0x05
	.zero		1


	//   ....[35]....
        /*0314*/ 	.word	0x00000b80
        /*0318*/ 	.word	0x000000ff
        /*031c*/ 	.word	0x00000118
        /*0320*/ 	.short	0x0100
        /*0322*/ 	.byte	0x05
	.zero		1


	//   ....[36]....
        /*0324*/ 	.word	0x00000cb0
        /*0328*/ 	.word	0x000000ff
        /*032c*/ 	.word	0x00000120
        /*0330*/ 	.short	0x0100
        /*0332*/ 	.byte	0x07
	.zero		1


	//   ....[37]....
        /*0334*/ 	.word	0x00000cc0
        /*0338*/ 	.word	0x000000ff
        /*033c*/ 	.word	0x00000130
        /*0340*/ 	.short	0x0100
        /*0342*/ 	.byte	0x07
	.zero		1


	//   ....[38]....
        /*0344*/ 	.word	0x00000cd0
        /*0348*/ 	.word	0x000000ff
        /*034c*/ 	.word	0x00000128
        /*0350*/ 	.short	0x0100
        /*0352*/ 	.byte	0x07
	.zero		1


	//   ....[39]....
        /*0354*/ 	.word	0x00000ce0
        /*0358*/ 	.word	0x000000ff
        /*035c*/ 	.word	0x00000138
        /*0360*/ 	.short	0x0100
        /*0362*/ 	.byte	0x07
	.zero		1


	//   ....[40]....
        /*0364*/ 	.word	0x00001620
        /*0368*/ 	.word	0x000000ff
        /*036c*/ 	.word	0x00000068
        /*0370*/ 	.short	0x010a
        /*0372*/ 	.byte	0x04
	.zero		1


	//   ....[41]....
        /*0374*/ 	.word	0x000018e0
        /*0378*/ 	.word	0x000000ff
        /*037c*/ 	.word	0x00000068
        /*0380*/ 	.short	0x010a
        /*0382*/ 	.byte	0x09
	.zero		1


	//   ....[42]....
        /*0384*/ 	.word	0x00001a50
        /*0388*/ 	.word	0x000000ff
        /*038c*/ 	.word	0x00000068
        /*0390*/ 	.short	0x010a
        /*0392*/ 	.byte	0x08
	.zero		1


	//   ....[43]....
        /*0394*/ 	.word	0x00001c00
        /*0398*/ 	.word	0x000000ff
        /*039c*/ 	.word	0x00000108
        /*03a0*/ 	.short	0x0101
        /*03a2*/ 	.byte	0x16
	.zero		1


	//   ....[44]....
        /*03a4*/ 	.word	0x00001c30
        /*03a8*/ 	.word	0x000000ff
        /*03ac*/ 	.word	0x00000068
        /*03b0*/ 	.short	0x010a
        /*03b2*/ 	.byte	0x04
	.zero		1


	//   ....[45]....
        /*03b4*/ 	.word	0x00001ed0
        /*03b8*/ 	.word	0x000000ff
        /*03bc*/ 	.word	0x00000068
        /*03c0*/ 	.short	0x010a
        /*03c2*/ 	.byte	0x09
	.zero		1


	//   ....[46]....
        /*03c4*/ 	.word	0x00002040
        /*03c8*/ 	.word	0x000000ff
        /*03cc*/ 	.word	0x00000068
        /*03d0*/ 	.short	0x010a
        /*03d2*/ 	.byte	0x08
	.zero		1


	//   ....[47]....
        /*03d4*/ 	.word	0x00002230
        /*03d8*/ 	.word	0x000000ff
        /*03dc*/ 	.word	0x00000110
        /*03e0*/ 	.short	0x010a
        /*03e2*/ 	.byte	0x16
	.zero		1


	//   ....[48]....
        /*03e4*/ 	.word	0x000022f0
        /*03e8*/ 	.word	0x000000ff
        /*03ec*/ 	.word	0x00000000
        /*03f0*/ 	.short	0x0101
        /*03f2*/ 	.byte	0x04
	.zero		1


	//   ....[49]....
        /*03f4*/ 	.word	0x000027f0
        /*03f8*/ 	.word	0x000000ff
        /*03fc*/ 	.word	0x00000000
        /*0400*/ 	.short	0x010a
        /*0402*/ 	.byte	0x04
	.zero		1


	//   ....[50]....
        /*0404*/ 	.word	0x00002890
        /*0408*/ 	.word	0x000000ff
        /*040c*/ 	.word	0x00000000
        /*0410*/ 	.short	0x010a
        /*0412*/ 	.byte	0x04
	.zero		1


	//   ....[51]....
        /*0414*/ 	.word	0x00002930
        /*0418*/ 	.word	0x000000ff
        /*041c*/ 	.word	0x00000000
        /*0420*/ 	.short	0x010a
        /*0422*/ 	.byte	0x04
	.zero		1


	//   ....[52]....
        /*0424*/ 	.word	0x000029d0
        /*0428*/ 	.word	0x000000ff
        /*042c*/ 	.word	0x00000000
        /*0430*/ 	.short	0x010a
        /*0432*/ 	.byte	0x04
	.zero		1


	//   ....[53]....
        /*0434*/ 	.word	0x00002a70
        /*0438*/ 	.word	0x000000ff
        /*043c*/ 	.word	0x00000000
        /*0440*/ 	.short	0x010a
        /*0442*/ 	.byte	0x04
	.zero		1


	//   ....[54]....
        /*0444*/ 	.word	0x00002b10
        /*0448*/ 	.word	0x000000ff
        /*044c*/ 	.word	0x00000000
        /*0450*/ 	.short	0x010a
        /*0452*/ 	.byte	0x04
	.zero		1


	//   ....[55]....
        /*0454*/ 	.word	0x00002bb0
        /*0458*/ 	.word	0x000000ff
        /*045c*/ 	.word	0x00000000
        /*0460*/ 	.short	0x010a
        /*0462*/ 	.byte	0x04
	.zero		1


	//   ....[56]....
        /*0464*/ 	.word	0x00002c50
        /*0468*/ 	.word	0x000000ff
        /*046c*/ 	.word	0x00000000
        /*0470*/ 	.short	0x010a
        /*0472*/ 	.byte	0x04
	.zero		1


	//   ....[57]....
        /*0474*/ 	.word	0x00002cf0
        /*0478*/ 	.word	0x000000ff
        /*047c*/ 	.word	0x00000000
        /*0480*/ 	.short	0x010a
        /*0482*/ 	.byte	0x04
	.zero		1


	//   ....[58]....
        /*0484*/ 	.word	0x00002d90
        /*0488*/ 	.word	0x000000ff
        /*048c*/ 	.word	0x00000000
        /*0490*/ 	.short	0x010a
        /*0492*/ 	.byte	0x04
	.zero		1


	//   ....[59]....
        /*0494*/ 	.word	0x00002e30
        /*0498*/ 	.word	0x000000ff
        /*049c*/ 	.word	0x00000000
        /*04a0*/ 	.short	0x010a
        /*04a2*/ 	.byte	0x04
	.zero		1


	//   ....[60]....
        /*04a4*/ 	.word	0x00002ed0
        /*04a8*/ 	.word	0x000000ff
        /*04ac*/ 	.word	0x00000000
        /*04b0*/ 	.short	0x010a
        /*04b2*/ 	.byte	0x04
	.zero		1


	//   ....[61]....
        /*04b4*/ 	.word	0x00002f80
        /*04b8*/ 	.word	0x00000000
        /*04bc*/ 	.word	0x00000000
        /*04c0*/ 	.short	0x010a
        /*04c2*/ 	.byte	0xff
	.zero		1


	//   ....[62]....
        /*04c4*/ 	.word	0x000030b0
        /*04c8*/ 	.word	0x000000ff
        /*04cc*/ 	.word	0x00000118
        /*04d0*/ 	.short	0x010a
        /*04d2*/ 	.byte	0x2d
	.zero		1


	//   ....[63]....
        /*04d4*/ 	.word	0x00003150
        /*04d8*/ 	.word	0x000000ff
        /*04dc*/ 	.word	0x00000110
        /*04e0*/ 	.short	0x010a
        /*04e2*/ 	.byte	0x2d
	.zero		1


	//   ....[64]....
        /*04e4*/ 	.word	0x000031f0
        /*04e8*/ 	.word	0x000000ff
        /*04ec*/ 	.word	0x00000000
        /*04f0*/ 	.short	0x0101
        /*04f2*/ 	.byte	0x06
	.zero		1


	//   ....[65]....
        /*04f4*/ 	.word	0x00003230
        /*04f8*/ 	.word	0x000000ff
        /*04fc*/ 	.word	0x00000118
        /*0500*/ 	.short	0x0106
        /*0502*/ 	.byte	0x2d
	.zero		1


	//   ....[66]....
        /*0504*/ 	.word	0x00003270
        /*0508*/ 	.word	0x00000000
        /*050c*/ 	.word	0x00000118
        /*0510*/ 	.short	0x010a
        /*0512*/ 	.byte	0xff
	.zero		1


	//   ....[67]....
        /*0514*/ 	.word	0x000037c0
        /*0518*/ 	.word	0x000000ff
        /*051c*/ 	.word	0x00000110
        /*0520*/ 	.short	0x010a
        /*0522*/ 	.byte	0x06
	.zero		1


	//   ....[68]....
        /*0524*/ 	.word	0x00003870
        /*0528*/ 	.word	0x000000ff
        /*052c*/ 	.word	0x00000000
        /*0530*/ 	.short	0x0101
        /*0532*/ 	.byte	0x05
	.zero		1


	//   ....[69]....
        /*0534*/ 	.word	0x00003880
        /*0538*/ 	.word	0x000000ff
        /*053c*/ 	.word	0x00000130
        /*0540*/ 	.short	0x010a
        /*0542*/ 	.byte	0x08
	.zero		1


	//   ....[70]....
        /*0544*/ 	.word	0x00003910
        /*0548*/ 	.word	0x000000ff
        /*054c*/ 	.word	0x00000000
        /*0550*/ 	.short	0x010a
        /*0552*/ 	.byte	0x04
	.zero		1


	//   ....[71]....
        /*0554*/ 	.word	0x00003980
        /*0558*/ 	.word	0x000000ff
        /*055c*/ 	.word	0x00000000
        /*0560*/ 	.short	0x010a
        /*0562*/ 	.byte	0x07
	.zero		1


	//   ....[72]....
        /*0564*/ 	.word	0x00003ab0
        /*0568*/ 	.word	0x000000ff
        /*056c*/ 	.word	0x00000000
        /*0570*/ 	.short	0x010a
        /*0572*/ 	.byte	0x04
	.zero		1


	//   ....[73]....
        /*0574*/ 	.word	0x00003db0
        /*0578*/ 	.word	0x000000ff
        /*057c*/ 	.word	0x00000000
        /*0580*/ 	.short	0x010a
        /*0582*/ 	.byte	0x05
	.zero		1


	//   ....[74]....
        /*0584*/ 	.word	0x00003e40
        /*0588*/ 	.word	0x000000ff
        /*058c*/ 	.word	0x00000000
        /*0590*/ 	.short	0x010a
        /*0592*/ 	.byte	0x07
	.zero		1


	//   ....[75]....
        /*0594*/ 	.word	0x000042e0
        /*0598*/ 	.word	0x000000ff
        /*059c*/ 	.word	0x00000110
        /*05a0*/ 	.short	0x010a
        /*05a2*/ 	.byte	0x07
	.zero		1


	//   ....[76]....
        /*05a4*/ 	.word	0x00004380
        /*05a8*/ 	.word	0x000000ff
        /*05ac*/ 	.word	0x00000000
        /*05b0*/ 	.short	0x0101
        /*05b2*/ 	.byte	0x06
	.zero		1


	//   ....[77]....
        /*05b4*/ 	.word	0x000046a0
        /*05b8*/ 	.word	0x000000ff
        /*05bc*/ 	.word	0x00000108
        /*05c0*/ 	.short	0x010a
        /*05c2*/ 	.byte	0x07
	.zero		1


	//   ....[78]....
        /*05c4*/ 	.word	0x000048c0
        /*05c8*/ 	.word	0x000000ff
        /*05cc*/ 	.word	0x000000e8
        /*05d0*/ 	.short	0x010a
        /*05d2*/ 	.byte	0x11
	.zero		1


	//   ....[79]....
        /*05d4*/ 	.word	0x00004bc0
        /*05d8*/ 	.word	0x000000ff
        /*05dc*/ 	.word	0x000000d0
        /*05e0*/ 	.short	0x010b
        /*05e2*/ 	.byte	0x11
	.zero		1


	//   ....[80]....
        /*05e4*/ 	.word	0x00004c40
        /*05e8*/ 	.word	0x000000ff
        /*05ec*/ 	.word	0x00000000
        /*05f0*/ 	.short	0x0101
        /*05f2*/ 	.byte	0x13
	.zero		1


	//   ....[81]....
        /*05f4*/ 	.word	0x00004c70
        /*05f8*/ 	.word	0x000000ff
        /*05fc*/ 	.word	0x000000e8
        /*0600*/ 	.short	0x010a
        /*0602*/ 	.byte	0x0e
	.zero		1


	//   ....[82]....
        /*0604*/ 	.word	0x00004e70
        /*0608*/ 	.word	0x000000ff
        /*060c*/ 	.word	0x000000d0
        /*0610*/ 	.short	0x010b
        /*0612*/ 	.byte	0x0e
	.zero		1


	//   ....[83]....
        /*0614*/ 	.word	0x00004e90
        /*0618*/ 	.word	0x000000ff
        /*061c*/ 	.word	0x00000000
        /*0620*/ 	.short	0x0101
        /*0622*/ 	.byte	0x12
	.zero		1


	//   ....[84]....
        /*0624*/ 	.word	0x00004ef0
        /*0628*/ 	.word	0x000000ff
        /*062c*/ 	.word	0x00000000
        /*0630*/ 	.short	0x010a
        /*0632*/ 	.byte	0x04
	.zero		1


	//   ....[85]....
        /*0634*/ 	.word	0x00004fb0
        /*0638*/ 	.word	0x00000002
        /*063c*/ 	.word	0x00000000
        /*0640*/ 	.short	0x010a
        /*0642*/ 	.byte	0xff
	.zero		1


	//   ....[86]....
        /*0644*/ 	.word	0x00005030
        /*0648*/ 	.word	0x00000000
        /*064c*/ 	.word	0x00000000
        /*0650*/ 	.short	0x010a
        /*0652*/ 	.byte	0xff
	.zero		1


	//   ....[87]....
        /*0654*/ 	.word	0x000053d0
        /*0658*/ 	.word	0x000000ff
        /*065c*/ 	.word	0x00000110
        /*0660*/ 	.short	0x010a
        /*0662*/ 	.byte	0x34
	.zero		1


	//   ....[88]....
        /*0664*/ 	.word	0x000054f0
        /*0668*/ 	.word	0x000000ff
        /*066c*/ 	.word	0x00000000
        /*0670*/ 	.short	0x0101
        /*0672*/ 	.byte	0x04
	.zero		1


	//   ....[89]....
        /*0674*/ 	.word	0x00005eb0
        /*0678*/ 	.word	0x00000000
        /*067c*/ 	.word	0x000000d0
        /*0680*/ 	.short	0x010a
        /*0682*/ 	.byte	0xff
	.zero		1


	//   ....[90]....
        /*0684*/ 	.word	0x00005f60
        /*0688*/ 	.word	0x00000054
        /*068c*/ 	.word	0x00000120
        /*0690*/ 	.short	0x010a
        /*0692*/ 	.byte	0xff
	.zero		1


	//   ....[91]....
        /*0694*/ 	.word	0x00006000
        /*0698*/ 	.word	0x00000000
        /*069c*/ 	.word	0x000000d0
        /*06a0*/ 	.short	0x010a
        /*06a2*/ 	.byte	0xff
	.zero		1


	//   ....[92]....
        /*06a4*/ 	.word	0x000061a0
        /*06a8*/ 	.word	0x00000054
        /*06ac*/ 	.word	0x00000120
        /*06b0*/ 	.short	0x010a
        /*06b2*/ 	.byte	0xff
	.zero		1


	//   ....[93]....
        /*06b4*/ 	.word	0x00006990
        /*06b8*/ 	.word	0x00000000
        /*06bc*/ 	.word	0x00000000
        /*06c0*/ 	.short	0x0101
        /*06c2*/ 	.byte	0xff
	.zero		1


	//   ....[94]....
        /*06c4*/ 	.word	0x000069a0
        /*06c8*/ 	.word	0x00000003
        /*06cc*/ 	.word	0x000000d0
        /*06d0*/ 	.short	0x010a
        /*06d2*/ 	.byte	0xff
	.zero		1


	//   ....[95]....
        /*06d4*/ 	.word	0x00006a60
        /*06d8*/ 	.word	0x00000003
        /*06dc*/ 	.word	0x000000d0
        /*06e0*/ 	.short	0x010a
        /*06e2*/ 	.byte	0xff
	.zero		1


	//   ....[96]....
        /*06e4*/ 	.word	0x00006dc0
        /*06e8*/ 	.word	0x000000ff
        /*06ec*/ 	.word	0x00000000
        /*06f0*/ 	.short	0x0101
        /*06f2*/ 	.byte	0x05
	.zero		1


	//   ....[97]....
        /*06f4*/ 	.word	0x00007390
        /*06f8*/ 	.word	0x00000002
        /*06fc*/ 	.word	0x00000000
        /*0700*/ 	.short	0x0101
        /*0702*/ 	.byte	0xff
	.zero		1


	//   ....[98]....
        /*0704*/ 	.word	0x000075d0
        /*0708*/ 	.word	0x000000ff
        /*070c*/ 	.word	0x00000000
        /*0710*/ 	.short	0x0101
        /*0712*/ 	.byte	0x04
	.zero		1


	//   ....[99]....
        /*0714*/ 	.word	0x00007600
        /*0718*/ 	.word	0x00000002
        /*071c*/ 	.word	0x00000068
        /*0720*/ 	.short	0x010a
        /*0722*/ 	.byte	0xff
	.zero		1


	//   ....[100]....
        /*0724*/ 	.word	0x00007660
        /*0728*/ 	.word	0x00000002
        /*072c*/ 	.word	0x00000068
        /*0730*/ 	.short	0x010a
        /*0732*/ 	.byte	0xff
	.zero		1


	//   ....[101]....
        /*0734*/ 	.word	0x000076c0
        /*0738*/ 	.word	0x00000002
        /*073c*/ 	.word	0x00000110
        /*0740*/ 	.short	0x010a
        /*0742*/ 	.byte	0xff
	.zero		1


	//   ....[102]....
        /*0744*/ 	.word	0x00007720
        /*0748*/ 	.word	0x00000000
        /*074c*/ 	.word	0x00000000
        /*0750*/ 	.short	0x010a
        /*0752*/ 	.byte	0xff
	.zero		1


	//   ....[103]....
        /*0754*/ 	.word	0x00007780
        /*0758*/ 	.word	0x00000000
        /*075c*/ 	.word	0x00000000
        /*0760*/ 	.short	0x010a
        /*0762*/ 	.byte	0xff
	.zero		1


	//   ....[104]....
        /*0764*/ 	.word	0x000077e0
        /*0768*/ 	.word	0x00000000
        /*076c*/ 	.word	0x00000000
        /*0770*/ 	.short	0x010a
        /*0772*/ 	.byte	0xff
	.zero		1


	//   ....[105]....
        /*0774*/ 	.word	0x00007840
        /*0778*/ 	.word	0x00000000
        /*077c*/ 	.word	0x00000000
        /*0780*/ 	.short	0x010a
        /*0782*/ 	.byte	0xff
	.zero		1


	//   ....[106]....
        /*0784*/ 	.word	0x000078a0
        /*0788*/ 	.word	0x00000000
        /*078c*/ 	.word	0x00000000
        /*0790*/ 	.short	0x010a
        /*0792*/ 	.byte	0xff
	.zero		1


	//   ....[107]....
        /*0794*/ 	.word	0x00007900
        /*0798*/ 	.word	0x00000000
        /*079c*/ 	.word	0x00000000
        /*07a0*/ 	.short	0x010a
        /*07a2*/ 	.byte	0xff
	.zero		1


	//   ....[108]....
        /*07a4*/ 	.word	0x00007960
        /*07a8*/ 	.word	0x00000000
        /*07ac*/ 	.word	0x00000000
        /*07b0*/ 	.short	0x010a
        /*07b2*/ 	.byte	0xff
	.zero		1


	//   ....[109]....
        /*07b4*/ 	.word	0x000079c0
        /*07b8*/ 	.word	0x00000000
        /*07bc*/ 	.word	0x00000000
        /*07c0*/ 	.short	0x010a
        /*07c2*/ 	.byte	0xff
	.zero		1


	//   ....[110]....
        /*07c4*/ 	.word	0x00007a20
        /*07c8*/ 	.word	0x00000000
        /*07cc*/ 	.word	0x00000000
        /*07d0*/ 	.short	0x010a
        /*07d2*/ 	.byte	0xff
	.zero		1


	//   ....[111]....
        /*07d4*/ 	.word	0x00007a80
        /*07d8*/ 	.word	0x00000000
        /*07dc*/ 	.word	0x00000000
        /*07e0*/ 	.short	0x010a
        /*07e2*/ 	.byte	0xff
	.zero		1


	//   ....[112]....
        /*07e4*/ 	.word	0x00007ae0
        /*07e8*/ 	.word	0x00000000
        /*07ec*/ 	.word	0x00000000
        /*07f0*/ 	.short	0x010a
        /*07f2*/ 	.byte	0xff
	.zero		1


	//   ....[113]....
        /*07f4*/ 	.word	0x00007b40
        /*07f8*/ 	.word	0x00000000
        /*07fc*/ 	.word	0x00000000
        /*0800*/ 	.short	0x010a
        /*0802*/ 	.byte	0xff
	.zero		1


	//   ....[114]....
        /*0804*/ 	.word	0x00007ba0
        /*0808*/ 	.word	0x00000004
        /*080c*/ 	.word	0x00000118
        /*0810*/ 	.short	0x010a
        /*0812*/ 	.byte	0xff
	.zero		1


	//   ....[115]....
        /*0814*/ 	.word	0x00007c00
        /*0818*/ 	.word	0x00000004
        /*081c*/ 	.word	0x00000110
        /*0820*/ 	.short	0x010a
        /*0822*/ 	.byte	0xff
	.zero		1


	//   ....[116]....
        /*0824*/ 	.word	0x00007c60
        /*0828*/ 	.word	0x00000000
        /*082c*/ 	.word	0x00000110
        /*0830*/ 	.short	0x010a
        /*0832*/ 	.byte	0xff
	.zero		1


	//   ....[117]....
        /*0834*/ 	.word	0x00007cc0
        /*0838*/ 	.word	0x00000005
        /*083c*/ 	.word	0x00000130
        /*0840*/ 	.short	0x010a
        /*0842*/ 	.byte	0xff
	.zero		1


	//   ....[118]....
        /*0844*/ 	.word	0x00007d20
        /*0848*/ 	.word	0x00000000
        /*084c*/ 	.word	0x00000000
        /*0850*/ 	.short	0x010a
        /*0852*/ 	.byte	0xff
	.zero		1


	//   ....[119]....
        /*0854*/ 	.word	0x00007d80
        /*0858*/ 	.word	0x00000000
        /*085c*/ 	.word	0x00000000
        /*0860*/ 	.short	0x010a
        /*0862*/ 	.byte	0xff
	.zero		1


	//   ....[120]....
        /*0864*/ 	.word	0x00007de0
        /*0868*/ 	.word	0x00000000
        /*086c*/ 	.word	0x00000000
        /*0870*/ 	.short	0x010a
        /*0872*/ 	.byte	0xff
	.zero		1


	//   ....[121]....
        /*0874*/ 	.word	0x00007e40
        /*0878*/ 	.word	0x00000000
        /*087c*/ 	.word	0x00000110
        /*0880*/ 	.short	0x010a
        /*0882*/ 	.byte	0xff
	.zero		1


	//   ....[122]....
        /*0884*/ 	.word	0x00007ea0
        /*0888*/ 	.word	0x00000000
        /*088c*/ 	.word	0x00000108
        /*0890*/ 	.short	0x010a
        /*0892*/ 	.byte	0xff
	.zero		1


	//   ....[123]....
        /*0894*/ 	.word	0x00007f00
        /*0898*/ 	.word	0x00000003
        /*089c*/ 	.word	0x000000e8
        /*08a0*/ 	.short	0x010a
        /*08a2*/ 	.byte	0xff
	.zero		1


	//   ....[124]....
        /*08a4*/ 	.word	0x00007f60
        /*08a8*/ 	.word	0x00000003
        /*08ac*/ 	.word	0x000000e8
        /*08b0*/ 	.short	0x010a
        /*08b2*/ 	.byte	0xff
	.zero		1


	//   ....[125]....
        /*08b4*/ 	.word	0x00007fc0
        /*08b8*/ 	.word	0x00000000
        /*08bc*/ 	.word	0x00000000
        /*08c0*/ 	.short	0x010a
        /*08c2*/ 	.byte	0xff
	.zero		1


	//   ....[126]....
        /*08c4*/ 	.word	0x00008010
        /*08c8*/ 	.word	0x00000002
        /*08cc*/ 	.word	0x00000000
        /*08d0*/ 	.short	0x010a
        /*08d2*/ 	.byte	0xff
	.zero		1


	//   ....[127]....
        /*08d4*/ 	.word	0x00008070
        /*08d8*/ 	.word	0x00000000
        /*08dc*/ 	.word	0x00000110
        /*08e0*/ 	.short	0x010a
        /*08e2*/ 	.byte	0xff
	.zero		1


	//   ....[128]....
        /*08e4*/ 	.word	0x000080c0
        /*08e8*/ 	.word	0x00000000
        /*08ec*/ 	.word	0x000000d0
        /*08f0*/ 	.short	0x010a
        /*08f2*/ 	.byte	0xff
	.zero		1


	//   ....[129]....
        /*08f4*/ 	.word	0x00008110
        /*08f8*/ 	.word	0x00000054
        /*08fc*/ 	.word	0x00000120
        /*0900*/ 	.short	0x010a
        /*0902*/ 	.byte	0xff
	.zero		1


	//   ....[130]....
        /*0904*/ 	.word	0x00008160
        /*0908*/ 	.word	0x00000003
        /*090c*/ 	.word	0x000000d0
        /*0910*/ 	.short	0x010a
        /*0912*/ 	.byte	0xff
	.zero		1


	//----- nvinfo : EIATTR_NUM_MBARRIERS
	.align		4
.L_47:
        /*0914*/ 	.byte	0x03, 0x38
        /*0916*/ 	.short	0x0028


	//----- nvinfo : EIATTR_EXIT_INSTR_OFFSETS
	.align		4
        /*0918*/ 	.byte	0x04, 0x1c
        /*091a*/ 	.short	(.L_49 - .L_48)


	//   ....[0]....
.L_48:
        /*091c*/ 	.word	0x00002fb0


	//   ....[1]....
        /*0920*/ 	.word	0x00003240


	//   ....[2]....
        /*0924*/ 	.word	0x000032a0


	//   ....[3]....
        /*0928*/ 	.word	0x000040b0


	//   ....[4]....
        /*092c*/ 	.word	0x00005060


	//   ....[5]....
        /*0930*/ 	.word	0x000050a0


	//   ....[6]....
        /*0934*/ 	.word	0x000074c0


	//   ....[7]....
        /*0938*/ 	.word	0x00007540


	//   ....[8]....
        /*093c*/ 	.word	0x00007570


	//   ....[9]....
        /*0940*/ 	.word	0x000075e0


	//----- nvinfo : EIATTR_MAX_THREADS
	.align		4
.L_49:
        /*0944*/ 	.byte	0x04, 0x05
        /*0946*/ 	.short	(.L_51 - .L_50)
.L_50:
        /*0948*/ 	.word	0x00000100
        /*094c*/ 	.word	0x00000001
        /*0950*/ 	.word	0x00000001


	//----- nvinfo : EIATTR_CRS_STACK_SIZE
	.align		4
.L_51:
        /*0954*/ 	.byte	0x04, 0x1e
        /*0956*/ 	.short	(.L_53 - .L_52)
.L_52:
        /*0958*/ 	.word	0x00000000


	//----- nvinfo : EIATTR_CBANK_PARAM_SIZE
	.align		4
.L_53:
        /*095c*/ 	.byte	0x03, 0x19
        /*095e*/ 	.short	0x0800


	//----- nvinfo : EIATTR_PARAM_CBANK
	.align		4
        /*0960*/ 	.byte	0x04, 0x0a
        /*0962*/ 	.short	(.L_55 - .L_54)
	.align		4
.L_54:
        /*0964*/ 	.word	index@(.nv.constant0._ZN7cutlass13device_kernelINS_4conv6kernel13ConvUniversalINS1_16ConvProblemShapeILNS1_8OperatorE0ELi2EEENS1_10collective14CollectiveConvINS1_47MainloopSm100TmaUmmaWarpSpecializedImplicitGemmILS5_0ELi13ELi2ELi1ELi2EN4cute5tupleIJNSA_1CILi1EEESD_SD_EEEEENSB_IJNSC_ILi64EEESG_NSB_IJSG_EEEEEENS_6half_tESJ_NSA_8TiledMMAINSA_8MMA_AtomIJNSA_20SM100_MMA_F16BF16_SSISJ_SJ_fLi64ELi64ELNSA_4UMMA5MajorE0ELSO_0ELNSN_7ScaleInE0ELSP_0EEEEEENSA_6LayoutISE_NSB_IJNSC_ILi0EEEST_ST_EEEEENSB_IJNSA_10UnderscoreESW_SW_EEEEENS7_6detail27Sm100ImplicitGemmTileTraitsINSA_20SM90_TMA_LOAD_IM2COLENSA_14ComposedLayoutINSA_7SwizzleILi3ELi4ELi3EEENSA_18smem_ptr_flag_bitsILi16EEENSS_INSB_IJNSC_ILi8EEESG_EEENSB_IJSG_SD_EEEEEEEvEENS10_INSA_13SM90_TMA_LOADES1B_vEEEENS_8epilogue10collective18CollectiveEpilogueINS1G_23Sm100TmaWarpSpecializedILi3ELi2ELi16ELb1ELb0EEEJSI_NSB_IJNSS_ISG_SD_EENSS_INSC_ILi32EEESD_EEEEESJ_NSB_IJNSB_IJlllEEESD_ST_EEESJ_S1Q_NS1G_6fusion15FusionCallbacksIS1K_NS1R_17LinearCombinationISJ_fSJ_fLNS_15FloatRoundStyleE2EEESI_S1O_JEEENSA_5SM1004TMEM4LOAD26SM100_TMEM_LOAD_16dp256b4xES11_NS12_INS13_ILi2ELi4ELi3EEES16_NSS_INSB_IJS17_S1M_EEENSB_IJS1M_SD_EEEEEEENSA_17SM75_U32x4_LDSM_NENSA_21SM90_TMA_STORE_IM2COLES25_NSA_17SM90_U32x4_STSM_NENSA_39AutoVectorizingCopyWithAssumedAlignmentILi128EEEEEEvvEEEEvNT_6ParamsE)
        /*0968*/ 	.short	0x0380
        /*096a*/ 	.short	0x0800


	//----- nvinfo : EIATTR_SW_WAR
	.align		4
.L_55:
        /*096c*/ 	.byte	0x04, 0x36
        /*096e*/ 	.short	(.L_57 - .L_56)
.L_56:
        /*0970*/ 	.word	0x00000008
.L_57:


//--------------------- .nv.callgraph             --------------------------
	.section	.nv.callgraph,"",@"SHT_CUDA_CALLGRAPH"
	.align	4
	.sectionentsize	8
	.align		4
        /*0000*/ 	.word	0x00000000
	.align		4
        /*0004*/ 	.word	0xffffffff
	.align		4
        /*0008*/ 	.word	index@(_ZN7cutlass13device_kernelINS_4conv6kernel13ConvUniversalINS1_16ConvProblemShapeILNS1_8OperatorE0ELi2EEENS1_10collective14CollectiveConvINS1_47MainloopSm100TmaUmmaWarpSpecializedImplicitGemmILS5_0ELi13ELi2ELi1ELi2EN4cute5tupleIJNSA_1CILi1EEESD_SD_EEEEENSB_IJNSC_ILi64EEESG_NSB_IJSG_EEEEEENS_6half_tESJ_NSA_8TiledMMAINSA_8MMA_AtomIJNSA_20SM100_MMA_F16BF16_SSISJ_SJ_fLi64ELi64ELNSA_4UMMA5MajorE0ELSO_0ELNSN_7ScaleInE0ELSP_0EEEEEENSA_6LayoutISE_NSB_IJNSC_ILi0EEEST_ST_EEEEENSB_IJNSA_10UnderscoreESW_SW_EEEEENS7_6detail27Sm100ImplicitGemmTileTraitsINSA_20SM90_TMA_LOAD_IM2COLENSA_14ComposedLayoutINSA_7SwizzleILi3ELi4ELi3EEENSA_18smem_ptr_flag_bitsILi16EEENSS_INSB_IJNSC_ILi8EEESG_EEENSB_IJSG_SD_EEEEEEEvEENS10_INSA_13SM90_TMA_LOADES1B_vEEEENS_8epilogue10collective18CollectiveEpilogueINS1G_23Sm100TmaWarpSpecializedILi3ELi2ELi16ELb1ELb0EEEJSI_NSB_IJNSS_ISG_SD_EENSS_INSC_ILi32EEESD_EEEEESJ_NSB_IJNSB_IJlllEEESD_ST_EEESJ_S1Q_NS1G_6fusion15FusionCallbacksIS1K_NS1R_17LinearCombinationISJ_fSJ_fLNS_15FloatRoundStyleE2EEESI_S1O_JEEENSA_5SM1004TMEM4LOAD26SM100_TMEM_LOAD_16dp256b4xES11_NS12_INS13_ILi2ELi4ELi3EEES16_NSS_INSB_IJS17_S1M_EEENSB_IJS1M_SD_EEEEEEENSA_17SM75_U32x4_LDSM_NENSA_21SM90_TMA_STORE_IM2COLES25_NSA_17SM90_U32x4_STSM_NENSA_39AutoVectorizingCopyWithAssumedAlignmentILi128EEEEEEvvEEEEvNT_6ParamsE)
	.align		4
        /*000c*/ 	.word	index@(__assertfail)
	.align		4
        /*0010*/ 	.word	0x00000000
	.align		4
        /*0014*/ 	.word	0xfffffffe
	.align		4
        /*0018*/ 	.word	0x00000000
	.align		4
        /*001c*/ 	.word	0xfffffffd
	.align		4
        /*0020*/ 	.word	0x00000000
	.align		4
        /*0024*/ 	.word	0xfffffffc


//--------------------- .nv.constant4             --------------------------
	.section	.nv.constant4,"a",@progbits
	.align	8
	.align		8
.nv.constant4:
        /*0000*/ 	.dword	__assertfail
	.align		8
        /*0008*/ 	.dword	__unnamed_1
	.align		8
        /*0010*/ 	.dword	__unnamed_2
	.align		8
        /*0018*/ 	.dword	_ZN39_INTERNAL_ee7ee829_4_k_cu_32c258cc_32864cuda3std3__45__cpo5beginE
	.align		8
        /*0020*/ 	.dword	_ZN39_INTERNAL_ee7ee829_4_k_cu_32c258cc_32864cuda3std3__45__cpo3endE
	.align		8
        /*0028*/ 	.dword	_ZN39_INTERNAL_ee7ee829_4_k_cu_32c258cc_32864cuda3std3__45__cpo6cbeginE
	.align		8
        /*0030*/ 	.dword	_ZN39_INTERNAL_ee7ee829_4_k_cu_32c258cc_32864cuda3std3__45__cpo4cendE
	.align		8
        /*0038*/ 	.dword	_ZN39_INTERNAL_ee7ee829_4_k_cu_32c258cc_32864cuda3std3__441_GLOBAL__N__ee7ee829_4_k_cu_32c258cc_32866ignoreE
	.align		8
        /*0040*/ 	.dword	_ZN39_INTERNAL_ee7ee829_4_k_cu_32c258cc_32864cuda3std3__419piecewise_constructE
	.align		8
        /*0048*/ 	.dword	_ZN39_INTERNAL_ee7ee829_4_k_cu_32c258cc_32864cuda3std3__48in_placeE
	.align		8
        /*0050*/ 	.dword	_ZN39_INTERNAL_ee7ee829_4_k_cu_32c258cc_32864cuda3std6ranges3__45__cpo4swapE
	.align		8
        /*0058*/ 	.dword	_ZN39_INTERNAL_ee7ee829_4_k_cu_32c258cc_32864cuda3std6ranges3__45__cpo9iter_moveE
	.align		8
        /*0060*/ 	.dword	_ZN39_INTERNAL_ee7ee829_4_k_cu_32c258cc_32864cute7productE
	.align		8
        /*0068*/ 	.dword	_ZN39_INTERNAL_ee7ee829_4_k_cu_32c258cc_32864cute1_E
	.align		8
        /*0070*/ 	.dword	$str$27
	.align		8
        /*0078*/ 	.dword	$str$28
	.align		8
        /*0080*/ 	.dword	$str$29
	.align		8
        /*0088*/ 	.dword	$str$30


//--------------------- .text._ZN7cutlass13device_kernelINS_4conv6kernel13ConvUniversalINS1_16ConvProblemShapeILNS1_8OperatorE0ELi2EEENS1_10collective14CollectiveConvINS1_47MainloopSm100TmaUmmaWarpSpecializedImplicitGemmILS5_0ELi13ELi2ELi1ELi2EN4cute5tupleIJNSA_1CILi1EEESD_SD_EEEEENSB_IJNSC_ILi64EEESG_NSB_IJSG_EEEEEENS_6half_tESJ_NSA_8TiledMMAINSA_8MMA_AtomIJNSA_20SM100_MMA_F16BF16_SSISJ_SJ_fLi64ELi64ELNSA_4UMMA5MajorE0ELSO_0ELNSN_7ScaleInE0ELSP_0EEEEEENSA_6LayoutISE_NSB_IJNSC_ILi0EEEST_ST_EEEEENSB_IJNSA_10UnderscoreESW_SW_EEEEENS7_6detail27Sm100ImplicitGemmTileTraitsINSA_20SM90_TMA_LOAD_IM2COLENSA_14ComposedLayoutINSA_7SwizzleILi3ELi4ELi3EEENSA_18smem_ptr_flag_bitsILi16EEENSS_INSB_IJNSC_ILi8EEESG_EEENSB_IJSG_SD_EEEEEEEvEENS10_INSA_13SM90_TMA_LOADES1B_vEEEENS_8epilogue10collective18CollectiveEpilogueINS1G_23Sm100TmaWarpSpecializedILi3ELi2ELi16ELb1ELb0EEEJSI_NSB_IJNSS_ISG_SD_EENSS_INSC_ILi32EEESD_EEEEESJ_NSB_IJNSB_IJlllEEESD_ST_EEESJ_S1Q_NS1G_6fusion15FusionCallbacksIS1K_NS1R_17LinearCombinationISJ_fSJ_fLNS_15FloatRoundStyleE2EEESI_S1O_JEEENSA_5SM1004TMEM4LOAD26SM100_TMEM_LOAD_16dp256b4xES11_NS12_INS13_ILi2ELi4ELi3EEES16_NSS_INSB_IJS17_S1M_EEENSB_IJS1M_SD_EEEEEEENSA_17SM75_U32x4_LDSM_NENSA_21SM90_TMA_STORE_IM2COLES25_NSA_17SM90_U32x4_STSM_NENSA_39AutoVectorizingCopyWithAssumedAlignmentILi128EEEEEEvvEEEEvNT_6ParamsE --------------------------
	.section	.text._ZN7cutlass13device_kernelINS_4conv6kernel13ConvUniversalINS1_16ConvProblemShapeILNS1_8OperatorE0ELi2EEENS1_10collective14CollectiveConvINS1_47MainloopSm100TmaUmmaWarpSpecializedImplicitGemmILS5_0ELi13ELi2ELi1ELi2EN4cute5tupleIJNSA_1CILi1EEESD_SD_EEEEENSB_IJNSC_ILi64EEESG_NSB_IJSG_EEEEEENS_6half_tESJ_NSA_8TiledMMAINSA_8MMA_AtomIJNSA_20SM100_MMA_F16BF16_SSISJ_SJ_fLi64ELi64ELNSA_4UMMA5MajorE0ELSO_0ELNSN_7ScaleInE0ELSP_0EEEEEENSA_6LayoutISE_NSB_IJNSC_ILi0EEEST_ST_EEEEENSB_IJNSA_10UnderscoreESW_SW_EEEEENS7_6detail27Sm100ImplicitGemmTileTraitsINSA_20SM90_TMA_LOAD_IM2COLENSA_14ComposedLayoutINSA_7SwizzleILi3ELi4ELi3EEENSA_18smem_ptr_flag_bitsILi16EEENSS_INSB_IJNSC_ILi8EEESG_EEENSB_IJSG_SD_EEEEEEEvEENS10_INSA_13SM90_TMA_LOADES1B_vEEEENS_8epilogue10collective18CollectiveEpilogueINS1G_23Sm100TmaWarpSpecializedILi3ELi2ELi16ELb1ELb0EEEJSI_NSB_IJNSS_ISG_SD_EENSS_INSC_ILi32EEESD_EEEEESJ_NSB_IJNSB_IJlllEEESD_ST_EEESJ_S1Q_NS1G_6fusion15FusionCallbacksIS1K_NS1R_17LinearCombinationISJ_fSJ_fLNS_15FloatRoundStyleE2EEESI_S1O_JEEENSA_5SM1004TMEM4LOAD26SM100_TMEM_LOAD_16dp256b4xES11_NS12_INS13_ILi2ELi4ELi3EEES16_NSS_INSB_IJS17_S1M_EEENSB_IJS1M_SD_EEEEEEENSA_17SM75_U32x4_LDSM_NENSA_21SM90_TMA_STORE_IM2COLES25_NSA_17SM90_U32x4_STSM_NENSA_39AutoVectorizingCopyWithAssumedAlignmentILi128EEEEEEvvEEEEvNT_6ParamsE,"ax",@progbits
	.align	128
.text._ZN7cutlass13device_kernelINS_4conv6kernel13ConvUniversalINS1_16ConvProblemShapeILNS1_8OperatorE0ELi2EEENS1_10collective14CollectiveConvINS1_47MainloopSm100TmaUmmaWarpSpecializedImplicitGemmILS5_0ELi13ELi2ELi1ELi2EN4cute5tupleIJNSA_1CILi1EEESD_SD_EEEEENSB_IJNSC_ILi64EEESG_NSB_IJSG_EEEEEENS_6half_tESJ_NSA_8TiledMMAINSA_8MMA_AtomIJNSA_20SM100_MMA_F16BF16_SSISJ_SJ_fLi64ELi64ELNSA_4UMMA5MajorE0ELSO_0ELNSN_7ScaleInE0ELSP_0EEEEEENSA_6LayoutISE_NSB_IJNSC_ILi0EEEST_ST_EEEEENSB_IJNSA_10UnderscoreESW_SW_EEEEENS7_6detail27Sm100ImplicitGemmTileTraitsINSA_20SM90_TMA_LOAD_IM2COLENSA_14ComposedLayoutINSA_7SwizzleILi3ELi4ELi3EEENSA_18smem_ptr_flag_bitsILi16EEENSS_INSB_IJNSC_ILi8EEESG_EEENSB_IJSG_SD_EEEEEEEvEENS10_INSA_13SM90_TMA_LOADES1B_vEEEENS_8epilogue10collective18CollectiveEpilogueINS1G_23Sm100TmaWarpSpecializedILi3ELi2ELi16ELb1ELb0EEEJSI_NSB_IJNSS_ISG_SD_EENSS_INSC_ILi32EEESD_EEEEESJ_NSB_IJNSB_IJlllEEESD_ST_EEESJ_S1Q_NS1G_6fusion15FusionCallbacksIS1K_NS1R_17LinearCombinationISJ_fSJ_fLNS_15FloatRoundStyleE2EEESI_S1O_JEEENSA_5SM1004TMEM4LOAD26SM100_TMEM_LOAD_16dp256b4xES11_NS12_INS13_ILi2ELi4ELi3EEES16_NSS_INSB_IJS17_S1M_EEENSB_IJS1M_SD_EEEEEEENSA_17SM75_U32x4_LDSM_NENSA_21SM90_TMA_STORE_IM2COLES25_NSA_17SM90_U32x4_STSM_NENSA_39AutoVectorizingCopyWithAssumedAlignmentILi128EEEEEEvvEEEEvNT_6ParamsE:
        .type           _ZN7cutlass13device_kernelINS_4conv6kernel13ConvUniversalINS1_16ConvProblemShapeILNS1_8OperatorE0ELi2EEENS1_10collective14CollectiveConvINS1_47MainloopSm100TmaUmmaWarpSpecializedImplicitGemmILS5_0ELi13ELi2ELi1ELi2EN4cute5tupleIJNSA_1CILi1EEESD_SD_EEEEENSB_IJNSC_ILi64EEESG_NSB_IJSG_EEEEEENS_6half_tESJ_NSA_8TiledMMAINSA_8MMA_AtomIJNSA_20SM100_MMA_F16BF16_SSISJ_SJ_fLi64ELi64ELNSA_4UMMA5MajorE0ELSO_0ELNSN_7ScaleInE0ELSP_0EEEEEENSA_6LayoutISE_NSB_IJNSC_ILi0EEEST_ST_EEEEENSB_IJNSA_10UnderscoreESW_SW_EEEEENS7_6detail27Sm100ImplicitGemmTileTraitsINSA_20SM90_TMA_LOAD_IM2COLENSA_14ComposedLayoutINSA_7SwizzleILi3ELi4ELi3EEENSA_18smem_ptr_flag_bitsILi16EEENSS_INSB_IJNSC_ILi8EEESG_EEENSB_IJSG_SD_EEEEEEEvEENS10_INSA_13SM90_TMA_LOADES1B_vEEEENS_8epilogue10collective18CollectiveEpilogueINS1G_23Sm100TmaWarpSpecializedILi3ELi2ELi16ELb1ELb0EEEJSI_NSB_IJNSS_ISG_SD_EENSS_INSC_ILi32EEESD_EEEEESJ_NSB_IJNSB_IJlllEEESD_ST_EEESJ_S1Q_NS1G_6fusion15FusionCallbacksIS1K_NS1R_17LinearCombinationISJ_fSJ_fLNS_15FloatRoundStyleE2EEESI_S1O_JEEENSA_5SM1004TMEM4LOAD26SM100_TMEM_LOAD_16dp256b4xES11_NS12_INS13_ILi2ELi4ELi3EEES16_NSS_INSB_IJS17_S1M_EEENSB_IJS1M_SD_EEEEEEENSA_17SM75_U32x4_LDSM_NENSA_21SM90_TMA_STORE_IM2COLES25_NSA_17SM90_U32x4_STSM_NENSA_39AutoVectorizingCopyWithAssumedAlignmentILi128EEEEEEvvEEEEvNT_6ParamsE,@function
        .size           _ZN7cutlass13device_kernelINS_4conv6kernel13ConvUniversalINS1_16ConvProblemShapeILNS1_8OperatorE0ELi2EEENS1_10collective14CollectiveConvINS1_47MainloopSm100TmaUmmaWarpSpecializedImplicitGemmILS5_0ELi13ELi2ELi1ELi2EN4cute5tupleIJNSA_1CILi1EEESD_SD_EEEEENSB_IJNSC_ILi64EEESG_NSB_IJSG_EEEEEENS_6half_tESJ_NSA_8TiledMMAINSA_8MMA_AtomIJNSA_20SM100_MMA_F16BF16_SSISJ_SJ_fLi64ELi64ELNSA_4UMMA5MajorE0ELSO_0ELNSN_7ScaleInE0ELSP_0EEEEEENSA_6LayoutISE_NSB_IJNSC_ILi0EEEST_ST_EEEEENSB_IJNSA_10UnderscoreESW_SW_EEEEENS7_6detail27Sm100ImplicitGemmTileTraitsINSA_20SM90_TMA_LOAD_IM2COLENSA_14ComposedLayoutINSA_7SwizzleILi3ELi4ELi3EEENSA_18smem_ptr_flag_bitsILi16EEENSS_INSB_IJNSC_ILi8EEESG_EEENSB_IJSG_SD_EEEEEEEvEENS10_INSA_13SM90_TMA_LOADES1B_vEEEENS_8epilogue10collective18CollectiveEpilogueINS1G_23Sm100TmaWarpSpecializedILi3ELi2ELi16ELb1ELb0EEEJSI_NSB_IJNSS_ISG_SD_EENSS_INSC_ILi32EEESD_EEEEESJ_NSB_IJNSB_IJlllEEESD_ST_EEESJ_S1Q_NS1G_6fusion15FusionCallbacksIS1K_NS1R_17LinearCombinationISJ_fSJ_fLNS_15FloatRoundStyleE2EEESI_S1O_JEEENSA_5SM1004TMEM4LOAD26SM100_TMEM_LOAD_16dp256b4xES11_NS12_INS13_ILi2ELi4ELi3EEES16_NSS_INSB_IJS17_S1M_EEENSB_IJS1M_SD_EEEEEEENSA_17SM75_U32x4_LDSM_NENSA_21SM90_TMA_STORE_IM2COLES25_NSA_17SM90_U32x4_STSM_NENSA_39AutoVectorizingCopyWithAssumedAlignmentILi128EEEEEEvvEEEEvNT_6ParamsE,(.L_x_171 - _ZN7cutlass13device_kernelINS_4conv6kernel13ConvUniversalINS1_16ConvProblemShapeILNS1_8OperatorE0ELi2EEENS1_10collective14CollectiveConvINS1_47MainloopSm100TmaUmmaWarpSpecializedImplicitGemmILS5_0ELi13ELi2ELi1ELi2EN4cute5tupleIJNSA_1CILi1EEESD_SD_EEEEENSB_IJNSC_ILi64EEESG_NSB_IJSG_EEEEEENS_6half_tESJ_NSA_8TiledMMAINSA_8MMA_AtomIJNSA_20SM100_MMA_F16BF16_SSISJ_SJ_fLi64ELi64ELNSA_4UMMA5MajorE0ELSO_0ELNSN_7ScaleInE0ELSP_0EEEEEENSA_6LayoutISE_NSB_IJNSC_ILi0EEEST_ST_EEEEENSB_IJNSA_10UnderscoreESW_SW_EEEEENS7_6detail27Sm100ImplicitGemmTileTraitsINSA_20SM90_TMA_LOAD_IM2COLENSA_14ComposedLayoutINSA_7SwizzleILi3ELi4ELi3EEENSA_18smem_ptr_flag_bitsILi16EEENSS_INSB_IJNSC_ILi8EEESG_EEENSB_IJSG_SD_EEEEEEEvEENS10_INSA_13SM90_TMA_LOADES1B_vEEEENS_8epilogue10collective18CollectiveEpilogueINS1G_23Sm100TmaWarpSpecializedILi3ELi2ELi16ELb1ELb0EEEJSI_NSB_IJNSS_ISG_SD_EENSS_INSC_ILi32EEESD_EEEEESJ_NSB_IJNSB_IJlllEEESD_ST_EEESJ_S1Q_NS1G_6fusion15FusionCallbacksIS1K_NS1R_17LinearCombinationISJ_fSJ_fLNS_15FloatRoundStyleE2EEESI_S1O_JEEENSA_5SM1004TMEM4LOAD26SM100_TMEM_LOAD_16dp256b4xES11_NS12_INS13_ILi2ELi4ELi3EEES16_NSS_INSB_IJS17_S1M_EEENSB_IJS1M_SD_EEEEEEENSA_17SM75_U32x4_LDSM_NENSA_21SM90_TMA_STORE_IM2COLES25_NSA_17SM90_U32x4_STSM_NENSA_39AutoVectorizingCopyWithAssumedAlignmentILi128EEEEEEvvEEEEvNT_6ParamsE)
        .other          _ZN7cutlass13device_kernelINS_4conv6kernel13ConvUniversalINS1_16ConvProblemShapeILNS1_8OperatorE0ELi2EEENS1_10collective14CollectiveConvINS1_47MainloopSm100TmaUmmaWarpSpecializedImplicitGemmILS5_0ELi13ELi2ELi1ELi2EN4cute5tupleIJNSA_1CILi1EEESD_SD_EEEEENSB_IJNSC_ILi64EEESG_NSB_IJSG_EEEEEENS_6half_tESJ_NSA_8TiledMMAINSA_8MMA_AtomIJNSA_20SM100_MMA_F16BF16_SSISJ_SJ_fLi64ELi64ELNSA_4UMMA5MajorE0ELSO_0ELNSN_7ScaleInE0ELSP_0EEEEEENSA_6LayoutISE_NSB_IJNSC_ILi0EEEST_ST_EEEEENSB_IJNSA_10UnderscoreESW_SW_EEEEENS7_6detail27Sm100ImplicitGemmTileTraitsINSA_20SM90_TMA_LOAD_IM2COLENSA_14ComposedLayoutINSA_7SwizzleILi3ELi4ELi3EEENSA_18smem_ptr_flag_bitsILi16EEENSS_INSB_IJNSC_ILi8EEESG_EEENSB_IJSG_SD_EEEEEEEvEENS10_INSA_13SM90_TMA_LOADES1B_vEEEENS_8epilogue10collective18CollectiveEpilogueINS1G_23Sm100TmaWarpSpecializedILi3ELi2ELi16ELb1ELb0EEEJSI_NSB_IJNSS_ISG_SD_EENSS_INSC_ILi32EEESD_EEEEESJ_NSB_IJNSB_IJlllEEESD_ST_EEESJ_S1Q_NS1G_6fusion15FusionCallbacksIS1K_NS1R_17LinearCombinationISJ_fSJ_fLNS_15FloatRoundStyleE2EEESI_S1O_JEEENSA_5SM1004TMEM4LOAD26SM100_TMEM_LOAD_16dp256b4xES11_NS12_INS13_ILi2ELi4ELi3EEES16_NSS_INSB_IJS17_S1M_EEENSB_IJS1M_SD_EEEEEEENSA_17SM75_U32x4_LDSM_NENSA_21SM90_TMA_STORE_IM2COLES25_NSA_17SM90_U32x4_STSM_NENSA_39AutoVectorizingCopyWithAssumedAlignmentILi128EEEEEEvvEEEEvNT_6ParamsE,@"STO_CUDA_ENTRY STV_DEFAULT"
_ZN7cutlass13device_kernelINS_4conv6kernel13ConvUniversalINS1_16ConvProblemShapeILNS1_8OperatorE0ELi2EEENS1_10collective14CollectiveConvINS1_47MainloopSm100TmaUmmaWarpSpecializedImplicitGemmILS5_0ELi13ELi2ELi1ELi2EN4cute5tupleIJNSA_1CILi1EEESD_SD_EEEEENSB_IJNSC_ILi64EEESG_NSB_IJSG_EEEEEENS_6half_tESJ_NSA_8TiledMMAINSA_8MMA_AtomIJNSA_20SM100_MMA_F16BF16_SSISJ_SJ_fLi64ELi64ELNSA_4UMMA5MajorE0ELSO_0ELNSN_7ScaleInE0ELSP_0EEEEEENSA_6LayoutISE_NSB_IJNSC_ILi0EEEST_ST_EEEEENSB_IJNSA_10UnderscoreESW_SW_EEEEENS7_6detail27Sm100ImplicitGemmTileTraitsINSA_20SM90_TMA_LOAD_IM2COLENSA_14ComposedLayoutINSA_7SwizzleILi3ELi4ELi3EEENSA_18smem_ptr_flag_bitsILi16EEENSS_INSB_IJNSC_ILi8EEESG_EEENSB_IJSG_SD_EEEEEEEvEENS10_INSA_13SM90_TMA_LOADES1B_vEEEENS_8epilogue10collective18CollectiveEpilogueINS1G_23Sm100TmaWarpSpecializedILi3ELi2ELi16ELb1ELb0EEEJSI_NSB_IJNSS_ISG_SD_EENSS_INSC_ILi32EEESD_EEEEESJ_NSB_IJNSB_IJlllEEESD_ST_EEESJ_S1Q_NS1G_6fusion15FusionCallbacksIS1K_NS1R_17LinearCombinationISJ_fSJ_fLNS_15FloatRoundStyleE2EEESI_S1O_JEEENSA_5SM1004TMEM4LOAD26SM100_TMEM_LOAD_16dp256b4xES11_NS12_INS13_ILi2ELi4ELi3EEES16_NSS_INSB_IJS17_S1M_EEENSB_IJS1M_SD_EEEEEEENSA_17SM75_U32x4_LDSM_NENSA_21SM90_TMA_STORE_IM2COLES25_NSA_17SM90_U32x4_STSM_NENSA_39AutoVectorizingCopyWithAssumedAlignmentILi128EEEEEEvvEEEEvNT_6ParamsE:
[----:B------:R-:W1:Y:S01]  /*0000*/  LDC R1, c[0x0][0x37c] ;  /* 0x0000df00ff017b82 */ /* 0x000e620000000800 */
[----:B------:R-:W2:Y:S07]  /*0010*/  S2R R76, SR_TID.X ;  /* 0x00000000004c7919 */ /* 0x000eae0000002100 */
[----:B------:R-:W3:Y:S01]  /*0020*/  LDC.64 R2, c[0x0][0x890] ;  /* 0x00022400ff027b82 */ /* 0x000ee20000000a00 */
[----:B------:R-:W4:Y:S01]  /*0030*/  LDCU.64 UR50, c[0x0][0x358] ;  /* 0x00006b00ff3277ac */ /* 0x000f220008000a00 */
[----:B-1----:R-:W-:Y:S01]  /*0040*/  VIADD R1, R1, 0xfffffff8 ;  /* 0xfffffff801017836 */ /* 0x002fe20000000000 */
[----:B------:R-:W-:-:S02]  /*0050*/  PRMT R63, RZ, 0x7610, R63 ;  /* 0x00007610ff3f7816 */ /* 0x000fc4000000003f */
[----:B------:R-:W-:Y:S02]  /*0060*/  ELECT P2, URZ, PT ;  /* 0x0000000000ff782f */ /* 0x000fe40003840000 */
[----:B---3--:R-:W-:-:S04]  /*0070*/  ISETP.NE.U32.AND P0, PT, R2, RZ, PT ;  /* 0x000000ff0200720c */ /* 0x008fc80003f05070 */
[----:B------:R-:W-:Y:S02]  /*0080*/  ISETP.NE.AND.EX P0, PT, R3, RZ, PT, P0 ;  /* 0x000000ff0300720c */ /* 0x000fe40003f05300 */
[----:B--2---:R-:W-:-:S05]  /*0090*/  SHF.R.U32.HI R77, RZ, 0x5, R76 ;  /* 0x00000005ff4d7819 */ /* 0x004fca000001164c */
[----:B------:R-:W1:Y:S02]  /*00a0*/  SHFL.IDX PT, R0, R77, RZ, 0x1f ;  /* 0x00001fff4d007589 */ /* 0x000e6400000e0000 */
[----:B-1----:R-:W-:-:S04]  /*00b0*/  R2UR UR6, R0 ;  /* 0x00000000000672ca */ /* 0x002fc800000e0000 */
[----:B----4-:R-:W-:Y:S05]  /*00c0*/  @P0 BRA `(.L_x_0) ;  /* 0x00000000002c0947 */ /* 0x010fea0003800000 */
[----:B------:R-:W1:Y:S02]  /*00d0*/  LDCU.64 UR4, c[0x0][0x888] ;  /* 0x00011100ff0477ac */ /* 0x000e640008000a00 */
[----:B-1----:R-:W-:-:S04]  /*00e0*/  UISETP.NE.U32.AND UP0, UPT, UR4, URZ, UPT ;  /* 0x000000ff0400728c */ /* 0x002fc8000bf05070 */
[----:B------:R-:W-:-:S09]  /*00f0*/  UISETP.NE.AND.EX UP0, UPT, UR5, URZ, UPT, UP0 ;  /* 0x000000ff0500728c */ /* 0x000fd2000bf05300 */
[----:B------:R-:W-:Y:S05]  /*0100*/  BRA.U !UP0, `(.L_x_1) ;  /* 0x0000000108107547 */ /* 0x000fea000b800000 */
[----:B------:R-:W1:Y:S02]  /*0110*/  LDC.64 R4, c[0x0][0x888] ;  /* 0x00022200ff047b82 */ /* 0x000e640000000a00 */
[----:B-1----:R1:W5:Y:S01]  /*0120*/  LDG.E R35, desc[UR50][R4.64] ;  /* 0x0000003204237981 */ /* 0x002362000c1e1900 */
[----:B------:R-:W-:Y:S01]  /*0130*/  HFMA2 R63, -RZ, RZ, 0, 5.9604644775390625e-08 ;  /* 0x00000001ff3f7431 */ /* 0x000fe200000001ff */
[----:B------:R-:W-:Y:S05]  /*0140*/  BRA `(.L_x_0) ;  /* 0x00000000000c7947 */ /* 0x000fea0003800000 */
.L_x_1:
[----:B------:R-:W1:Y:S01]  /*0150*/  LDCU UR4, c[0x0][0x880] ;  /* 0x00011000ff0477ac */ /* 0x000e620008000800 */
[----:B------:R-:W-:Y:S01]  /*0160*/  HFMA2 R63, -RZ, RZ, 0, 5.9604644775390625e-08 ;  /* 0x00000001ff3f7431 */ /* 0x000fe200000001ff */
[----:B-1----:R-:W-:-:S07]  /*0170*/  MOV R35, UR4 ;  /* 0x0000000400237c02 */ /* 0x002fce0008000f00 */
.L_x_0:
[----:B------:R-:W2:Y:S02]  /*0180*/  LDCU.64 UR4, c[0x0][0x8b0] ;  /* 0x00011600ff0477ac */ /* 0x000ea40008000a00 */
[----:B--2---:R-:W-:-:S04]  /*0190*/  UISETP.NE.U32.AND UP0, UPT, UR4, URZ, UPT ;  /* 0x000000ff0400728c */ /* 0x004fc8000bf05070 */
[----:B------:R-:W-:-:S09]  /*01a0*/  UISETP.NE.AND.EX UP0, UPT, UR5, URZ, UPT, UP0 ;  /* 0x000000ff0500728c */ /* 0x000fd2000bf05300 */
[----:B------:R-:W-:Y:S05]  /*01b0*/  BRA.U UP0, `(.L_x_2) ;  /* 0x0000000100247547 */ /* 0x000fea000b800000 */
[----:B------:R-:W2:Y:S02]  /*01c0*/  LDCU.64 UR4, c[0x0][0x8a8] ;  /* 0x00011500ff0477ac */ /* 0x000ea40008000a00 */
[----:B--2---:R-:W-:-:S04]  /*01d0*/  UISETP.NE.U32.AND UP0, UPT, UR4, URZ, UPT ;  /* 0x000000ff0400728c */ /* 0x004fc8000bf05070 */
[----:B------:R-:W-:-:S09]  /*01e0*/  UISETP.NE.AND.EX UP0, UPT, UR5, URZ, UPT, UP0 ;  /* 0x000000ff0500728c */ /* 0x000fd2000bf05300 */
[----:B------:R-:W-:Y:S05]  /*01f0*/  BRA.U !UP0, `(.L_x_3) ;  /* 0x00000001080c7547 */ /* 0x000fea000b800000 */
[----:B-1----:R-:W1:Y:S02]  /*0200*/  LDC.64 R4, c[0x0][0x8a8] ;  /* 0x00022a00ff047b82 */ /* 0x002e640000000a00 */
[----:B-1----:R2:W5:Y:S01]  /*0210*/  LDG.E R33, desc[UR50][R4.64] ;  /* 0x0000003204217981 */ /* 0x002562000c1e1900 */
[----:B------:R-:W-:Y:S05]  /*0220*/  BRA `(.L_x_2) ;  /* 0x0000000000087947 */ /* 0x000fea0003800000 */
.L_x_3:
[----:B------:R-:W2:Y:S02]  /*0230*/  LDCU UR4, c[0x0][0x8a0] ;  /* 0x00011400ff0477ac */ /* 0x000ea40008000800 */
[----:B--2---:R-:W-:Y:S02]  /*0240*/  MOV R33, UR4 ;  /* 0x0000000400217c02 */ /* 0x004fe40008000f00 */
.L_x_2:
[----:B-12---:R-:W1:Y:S01]  /*0250*/  LDC.64 R4, c[0x0][0x888] ;  /* 0x00022200ff047b82 */ /* 0x006e620000000a00 */
[----:B------:R-:W-:Y:S01]  /*0260*/  IMAD.U32 R0, RZ, RZ, UR6 ;  /* 0x00000006ff007e24 */ /* 0x000fe2000f8e00ff */
[----:B------:R-:W-:Y:S01]  /*0270*/  ISETP.EQ.U32.AND P4, PT, R2, RZ, PT ;  /* 0x000000ff0200720c */ /* 0x000fe20003f82070 */
[----:B------:R-:W-:Y:S03]  /*0280*/  BSSY.RECONVERGENT B0, `(.L_x_4) ;  /* 0x0000012000007945 */ /* 0x000fe60003800200 */
[----:B------:R-:W-:Y:S02]  /*0290*/  ISETP.NE.OR P1, PT, R0, 0x1, !P2 ;  /* 0x000000010000780c */ /* 0x000fe40005725670 */
[----:B-1----:R-:W-:-:S04]  /*02a0*/  ISETP.NE.U32.AND P0, PT, R4, RZ, PT ;  /* 0x000000ff0400720c */ /* 0x002fc80003f05070 */
[----:B------:R-:W-:-:S13]  /*02b0*/  ISETP.NE.AND.EX P0, PT, R5, RZ, PT, P0 ;  /* 0x000000ff0500720c */ /* 0x000fda0003f05300 */
[----:B------:R-:W-:Y:S01]  /*02c0*/  VOTEU.ANY UP4, P0 ;  /* 0x0000000000ff7886 */ /* 0x000fe20000080100 */
[----:B------:R-:W-:Y:S02]  /*02d0*/  PLOP3.LUT P3, PT, PT, PT, UP4, 0x80, 0x8 ;  /* 0x000000000008781c */ /* 0x000fe40003f6f048 */
[----:B------:R-:W-:Y:S02]  /*02e0*/  ISETP.NE.OR P0, PT, R0, 0x3, !P2 ;  /* 0x000000030000780c */ /* 0x000fe40005705670 */
[----:B------:R-:W-:-:S04]  /*02f0*/  ISETP.EQ.OR.EX P5, PT, R3, RZ, !P3, P4 ;  /* 0x000000ff0300720c */ /* 0x000fc80005fa2740 */
[----:B------:R-:W-:Y:S01]  /*0300*/  P2R R78, PR, RZ, 0x20 ;  /* 0x00000020ff4e7803 */ /* 0x000fe20000000000 */
[----:B------:R-:W-:Y:S05]  /*0310*/  @P1 BRA `(.L_x_5) ;  /* 0x0000000000201947 */ /* 0x000fea0003800000 */
[----:B------:R-:W1:Y:S02]  /*0320*/  LDCU.64 UR4, c[0x0][0x348] ;  /* 0x00006900ff0477ac */ /* 0x000e640008000a00 */
[----:B-1----:R-:W-:Y:S02]  /*0330*/  UIADD3 UR8, UP1, UPT, UR4, 0x80, URZ ;  /* 0x0000008004087890 */ /* 0x002fe4000ff3e0ff */
[----:B------:R-:W-:Y:S02]  /*0340*/  UIADD3 UR4, UP0, UPT, UR4, 0x180, URZ ;  /* 0x0000018004047890 */ /* 0x000fe4000ff1e0ff */
[----:B------:R-:W-:Y:S02]  /*0350*/  UIADD3.X UR9, UPT, UPT, URZ, UR5, URZ, UP1, !UPT ;  /* 0x00000005ff097290 */ /* 0x000fe40008ffe4ff */
[----:B------:R-:W-:-:S07]  /*0360*/  UIADD3.X UR5, UPT, UPT, URZ, UR5, URZ, UP0, !UPT ;  /* 0x00000005ff057290 */ /* 0x000fce00087fe4ff */
[----:B------:R1:W-:Y:S02]  /*0370*/  UTMACCTL.PF [UR8] ;  /* 0x00000000080079b9 */ /* 0x0003e40008040000 */
[----:B------:R1:W-:Y:S02]  /*0380*/  UTMACCTL.PF [UR4] ;  /* 0x00000000040079b9 */ /* 0x0003e40008040000 */
[----:B-1----:R-:W-:Y:S01]  /*0390*/  NOP ;  /* 0x0000000000007918 */ /* 0x002fe20000000000 */
.L_x_5:
[----:B------:R-:W-:Y:S05]  /*03a0*/  BSYNC.RECONVERGENT B0 ;  /* 0x0000000000007941 */ /* 0x000fea0003800200 */
.L_x_4:
[----:B------:R-:W-:Y:S04]  /*03b0*/  BSSY.RECONVERGENT B0, `(.L_x_6) ;  /* 0x000000a000007945 */ /* 0x000fe80003800200 */
        /* <DEDUP_REMOVED lines=9> */
.L_x_7:
[----:B------:R-:W-:Y:S05]  /*0450*/  BSYNC.RECONVERGENT B0 ;  /* 0x0000000000007941 */ /* 0x000fea0003800200 */
.L_x_6:
[----:B------:R-:W-:Y:S01]  /*0460*/  UPLOP3.LUT UP1, UPT, UPT, UPT, UPT, 0x80, 0x8 ;  /* 0x000000000008789c */ /* 0x000fe20003f2f070 */
[----:B------:R-:W-:Y:S10]  /*0470*/  @!P5 BRA `(.L_x_8) ;  /* 0x000000000024d947 */ /* 0x000ff40003800000 */
[----:B------:R-:W-:Y:S01]  /*0480*/  ISETP.NE.U32.AND P1, PT, R2, RZ, PT ;  /* 0x000000ff0200720c */ /* 0x000fe20003f25070 */
[----:B------:R-:W-:Y:S01]  /*0490*/  USEL UR4, URZ, 0xffffffff, UP4 ;  /* 0xffffffffff047887 */ /* 0x000fe2000a000000 */
[----:B-----5:R-:W-:Y:S02]  /*04a0*/  FSETP.NEU.AND P0, PT, R35, RZ, PT ;  /* 0x000000ff2300720b */ /* 0x020fe40003f0d000 */
[----:B------:R-:W-:-:S11]  /*04b0*/  ISETP.NE.AND.EX P1, PT, R3, RZ, PT, P1 ;  /* 0x000000ff0300720c */ /* 0x000fd60003f25310 */
[----:B------:R-:W-:Y:S02]  /*04c0*/  VOTEU.ANY UP0, P0 ;  /* 0x0000000000ff7886 */ /* 0x000fe40000000100 */
[----:B------:R-:W-:-:S05]  /*04d0*/  VOTEU.ANY UP1, P1 ;  /* 0x0000000000ff7886 */ /* 0x000fca0000820100 */
[----:B------:R-:W-:-:S04]  /*04e0*/  @!UP1 USEL UR4, URZ, 0xffffffff, UP0 ;  /* 0xffffffffff049887 */ /* 0x000fc80008000000 */
[----:B------:R-:W-:-:S04]  /*04f0*/  ULOP3.LUT UR4, UR4, 0x1, URZ, 0xc0, !UPT ;  /* 0x0000000104047892 */ /* 0x000fc8000f8ec0ff */
[----:B------:R-:W-:-:S11]  /*0500*/  UISETP.NE.U32.AND UP1, UPT, UR4, 0x1, UPT ;  /* 0x000000010400788c */ /* 0x000fd6000bf25070 */
.L_x_8:
[----:B------:R-:W1:Y:S01]  /*0510*/  SHFL.IDX PT, R2, R77, RZ, 0x1f ;  /* 0x00001fff4d027589 */ /* 0x000e6200000e0000 */
[----:B------:R-:W-:-:S04]  /*0520*/  UISETP.NE.AND UP0, UPT, UR6, 0x2, UPT ;  /* 0x000000020600788c */ /* 0x000fc8000bf05270 */
[----:B------:R-:W-:Y:S01]  /*0530*/  USEL UR15, URZ, 0x1, UP0 ;  /* 0x00000001ff0f7887 */ /* 0x000fe20008000000 */
[----:B-1----:R-:W-:-:S13]  /*0540*/  ISETP.NE.AND P0, PT, R2, RZ, PT ;  /* 0x000000ff0200720c */ /* 0x002fda0003f05270 */
[----:B------:R-:W-:Y:S05]  /*0550*/  @P0 BRA `(.L_x_9) ;  /* 0x00000000009c0947 */ /* 0x000fea0003800000 */
[----:B------:R-:W-:Y:S01]  /*0560*/  ELECT P0, URZ, PT ;  /* 0x0000000000ff782f */ /* 0x000fe20003800000 */
[----:B------:R-:W-:-:S12]  /*0570*/  BSSY.RECONVERGENT B0, `(.L_x_9) ;  /* 0x0000025000007945 */ /* 0x000fd80003800200 */
[----:B------:R-:W-:Y:S05]  /*0580*/  @!P0 BRA `(.L_x_10) ;  /* 0x00000000008c8947 */ /* 0x000fea0003800000 */
[----:B------:R-:W1:Y:S01]  /*0590*/  S2UR UR5, SR_CgaCtaId ;  /* 0x00000000000579c3 */ /* 0x000e620000008800 */
[----:B------:R-:W-:Y:S01]  /*05a0*/  UMOV UR7, 0x400 ;  /* 0x0000040000077882 */ /* 0x000fe20000000000 */
[----:B------:R-:W-:Y:S02]  /*05b0*/  UMOV UR4, 0x1 ;  /* 0x0000000100047882 */ /* 0x000fe40000000000 */
[----:B------:R-:W-:-:S04]  /*05c0*/  UIADD3 UR8, UPT, UPT, -UR4, 0x100000, URZ ;  /* 0x0010000004087890 */ /* 0x000fc8000fffe1ff */
[----:B------:R-:W-:Y:S02]  /*05d0*/  USHF.L.U32 UR9, UR8, 0xb, URZ ;  /* 0x0000000b08097899 */ /* 0x000fe400080006ff */
[----:B------:R-:W-:Y:S02]  /*05e0*/  USHF.L.U32 UR8, UR8, 0x1, URZ ;  /* 0x0000000108087899 */ /* 0x000fe400080006ff */
[----:B-1----:R-:W-:Y:S01]  /*05f0*/  ULEA UR5, UR5, UR7, 0x18 ;  /* 0x0000000705057291 */ /* 0x002fe2000f8ec0ff */
[----:B------:R-:W1:Y:S11]  /*0600*/  FENCE.VIEW.ASYNC.S ;  /* 0x00000000000073c6 */ /* 0x000e760000000000 */
[----:B-1----:R1:W2:Y:S01]  /*0610*/  SYNCS.EXCH.64 URZ, [UR5], UR8 ;  /* 0x0000000805ff75b2 */ /* 0x0022a20008000100 */
[----:B------:R1:W3:Y:S01]  /*0620*/  SYNCS.EXCH.64 URZ, [UR5+0x68], UR8 ;  /* 0x0000680805ff75b2 */ /* 0x0002e20008000100 */
[----:B------:R1:W4:Y:S01]  /*0630*/  SYNCS.EXCH.64 URZ, [UR5+0x8], UR8 ;  /* 0x0000080805ff75b2 */ /* 0x0003220008000100 */
[----:B------:R1:W1:Y:S01]  /*0640*/  SYNCS.EXCH.64 URZ, [UR5+0x70], UR8 ;  /* 0x0000700805ff75b2 */ /* 0x0002620008000100 */
        /* <DEDUP_REMOVED lines=22> */
[----:B--234-:R-:W-:Y:S01]  /*07b0*/  NOP ;  /* 0x0000000000007918 */ /* 0x01cfe20000000000 */
.L_x_10:
[----:B-1----:R-:W-:Y:S05]  /*07c0*/  BSYNC.RECONVERGENT B0 ;  /* 0x0000000000007941 */ /* 0x002fea0003800200 */
.L_x_9:
[----:B------:R-:W1:Y:S01]  /*07d0*/  SHFL.IDX PT, R2, R77, RZ, 0x1f ;  /* 0x00001fff4d027589 */ /* 0x000e6200000e0000 */
[----:B------:R-:W-:Y:S01]  /*07e0*/  NOP ;  /* 0x0000000000007918 */ /* 0x000fe20000000000 */
[----:B-1----:R-:W-:-:S13]  /*07f0*/  ISETP.NE.AND P0, PT, R2, 0x1, PT ;  /* 0x000000010200780c */ /* 0x002fda0003f05270 */
[----:B------:R-:W-:Y:S05]  /*0800*/  @P0 BRA `(.L_x_11) ;  /* 0x0000000000500947 */ /* 0x000fea0003800000 */
[----:B------:R-:W1:Y:S01]  /*0810*/  S2UR UR7, SR_CgaCtaId ;  /* 0x00000000000779c3 */ /* 0x000e620000008800 */
[----:B------:R-:W-:Y:S01]  /*0820*/  UMOV UR8, 0x400 ;  /* 0x0000040000087882 */ /* 0x000fe20000000000 */
[----:B------:R-:W-:Y:S01]  /*0830*/  UMOV UR5, 0x20 ;  /* 0x0000002000057882 */ /* 0x000fe20000000000 */
[----:B------:R-:W-:Y:S01]  /*0840*/  UMOV UR4, 0x80 ;  /* 0x0000008000047882 */ /* 0x000fe20000000000 */
[----:B------:R-:W-:Y:S01]  /*0850*/  ELECT P0, URZ, PT ;  /* 0x0000000000ff782f */ /* 0x000fe20003800000 */
[----:B-1----:R-:W-:Y:S02]  /*0860*/  ULEA UR7, UR7, UR8, 0x18 ;  /* 0x0000000807077291 */ /* 0x002fe4000f8ec0ff */
[----:B------:R-:W-:-:S04]  /*0870*/  UIADD3 UR8, UPT, UPT, -UR5, 0x100000, URZ ;  /* 0x0010000005087890 */ /* 0x000fc8000fffe1ff */
[----:B------:R-:W-:Y:S02]  /*0880*/  USHF.L.U32 UR9, UR8, 0xb, URZ ;  /* 0x0000000b08097899 */ /* 0x000fe400080006ff */
[----:B------:R-:W-:Y:S02]  /*0890*/  USHF.L.U32 UR8, UR8, 0x1, URZ ;  /* 0x0000000108087899 */ /* 0x000fe400080006ff */
[----:B------:R-:W-:-:S04]  /*08a0*/  UIADD3 UR4, UPT, UPT, -UR4, 0x100000, URZ ;  /* 0x0010000004047890 */ /* 0x000fc8000fffe1ff */
[----:B------:R-:W-:Y:S02]  /*08b0*/  USHF.L.U32 UR5, UR4, 0xb, URZ ;  /* 0x0000000b04057899 */ /* 0x000fe400080006ff */
[----:B------:R-:W-:Y:S01]  /*08c0*/  USHF.L.U32 UR4, UR4, 0x1, URZ ;  /* 0x0000000104047899 */ /* 0x000fe200080006ff */
[----:B------:R-:W1:Y:S03]  /*08d0*/  FENCE.VIEW.ASYNC.S ;  /* 0x00000000000073c6 */ /* 0x000e660000000000 */
[----:B-1----:R1:W2:Y:S08]  /*08e0*/  SYNCS.EXCH.64 URZ, [UR7+0xd0], UR8 ;  /* 0x0000d00807ff75b2 */ /* 0x0022b00008000100 */
[----:B------:R1:W3:Y:S01]  /*08f0*/  SYNCS.EXCH.64 URZ, [UR7+0xe8], UR4 ;  /* 0x0000e80407ff75b2 */ /* 0x0002e20008000100 */
[----:B------:R1:W4:Y:S01]  /*0900*/  SYNCS.EXCH.64 URZ, [UR7+0xd8], UR8 ;  /* 0x0000d80807ff75b2 */ /* 0x0003220008000100 */
[----:B------:R1:W1:Y:S01]  /*0910*/  SYNCS.EXCH.64 URZ, [UR7+0xf0], UR4 ;  /* 0x0000f00407ff75b2 */ /* 0x0002620008000100 */
[----:B------:R1:W1:Y:S01]  /*0920*/  SYNCS.EXCH.64 URZ, [UR7+0xe0], UR8 ;  /* 0x0000e00807ff75b2 */ /* 0x0002620008000100 */
[----:B------:R1:W1:Y:S01]  /*0930*/  SYNCS.EXCH.64 URZ, [UR7+0xf8], UR4 ;  /* 0x0000f80407ff75b2 */ /* 0x0002620008000100 */
[----:B------:R-:W-:Y:S01]  /*0940*/  NOP ;  /* 0x0000000000007918 */ /* 0x000fe20000000000 */
.L_x_11:
[----:B------:R-:W2:Y:S01]  /*0950*/  SHFL.IDX PT, R2, R77, RZ, 0x1f ;  /* 0x00001fff4d027589 */ /* 0x000ea200000e0000 */
[----:B------:R-:W-:Y:S01]  /*0960*/  NOP ;  /* 0x0000000000007918 */ /* 0x000fe20000000000 */
[----:B--2---:R-:W-:-:S13]  /*0970*/  ISETP.NE.AND P0, PT, R2, 0x3, PT ;  /* 0x000000030200780c */ /* 0x004fda0003f05270 */
[----:B------:R-:W-:Y:S05]  /*0980*/  @P0 BRA `(.L_x_12) ;  /* 0x0000000000300947 */ /* 0x000fea0003800000 */
[----:B-1----:R-:W1:Y:S01]  /*0990*/  S2UR UR5, SR_CgaCtaId ;  /* 0x00000000000579c3 */ /* 0x002e620000008800 */
[----:B------:R-:W-:Y:S01]  /*09a0*/  UMOV UR7, 0x400 ;  /* 0x0000040000077882 */ /* 0x000fe20000000000 */
[----:B------:R-:W-:Y:S01]  /*09b0*/  UMOV UR4, 0x20 ;  /* 0x0000002000047882 */ /* 0x000fe20000000000 */
[----:B------:R-:W-:Y:S01]  /*09c0*/  ELECT P0, URZ, PT ;  /* 0x0000000000ff782f */ /* 0x000fe20003800000 */
[----:B------:R-:W-:-:S04]  /*09d0*/  UIADD3 UR8, UPT, UPT, -UR4, 0x100000, URZ ;  /* 0x0010000004087890 */ /* 0x000fc8000fffe1ff */
[----:B------:R-:W-:Y:S02]  /*09e0*/  USHF.L.U32 UR9, UR8, 0xb, URZ ;  /* 0x0000000b08097899 */ /* 0x000fe400080006ff */
[----:B------:R-:W-:Y:S02]  /*09f0*/  USHF.L.U32 UR8, UR8, 0x1, URZ ;  /* 0x0000000108087899 */ /* 0x000fe400080006ff */
[----:B-1----:R-:W-:Y:S01]  /*0a00*/  ULEA UR5, UR5, UR7, 0x18 ;  /* 0x0000000705057291 */ /* 0x002fe2000f8ec0ff */
[----:B------:R-:W1:Y:S11]  /*0a10*/  FENCE.VIEW.ASYNC.S ;  /* 0x00000000000073c6 */ /* 0x000e760000000000 */
[----:B-1----:R2:W1:Y:S01]  /*0a20*/  SYNCS.EXCH.64 URZ, [UR5+0x100], UR8 ;  /* 0x0001000805ff75b2 */ /* 0x0024620008000100 */
[----:B------:R2:W1:Y:S02]  /*0a30*/  SYNCS.EXCH.64 URZ, [UR5+0x108], UR8 ;  /* 0x0001080805ff75b2 */ /* 0x0004640008000100 */
[----:B--2---:R-:W-:Y:S01]  /*0a40*/  NOP ;  /* 0x0000000000007918 */ /* 0x004fe20000000000 */
.L_x_12:
[----:B------:R-:W2:Y:S01]  /*0a50*/  SHFL.IDX PT, R2, R77, RZ, 0x1f ;  /* 0x00001fff4d027589 */ /* 0x000ea200000e0000 */
[----:B------:R-:W-:Y:S01]  /*0a60*/  NOP ;  /* 0x0000000000007918 */ /* 0x000fe20000000000 */
[----:B--2---:R-:W-:-:S13]  /*0a70*/  ISETP.NE.AND P0, PT, R2, 0x4, PT ;  /* 0x000000040200780c */ /* 0x004fda0003f05270 */
[----:B------:R-:W-:Y:S05]  /*0a80*/  @P0 BRA `(.L_x_13) ;  /* 0x0000000000440947 */ /* 0x000fea0003800000 */
[----:B-1----:R-:W1:Y:S01]  /*0a90*/  S2UR UR5, SR_CgaCtaId ;  /* 0x00000000000579c3 */ /* 0x002e620000008800 */
[----:B------:R-:W-:Y:S01]  /*0aa0*/  UMOV UR8, 0x100 ;  /* 0x0000010000087882 */ /* 0x000fe20000000000 */
[----:B------:R-:W-:Y:S01]  /*0ab0*/  UMOV UR7, 0x400 ;  /* 0x0000040000077882 */ /* 0x000fe20000000000 */
[----:B------:R-:W-:Y:S01]  /*0ac0*/  USEL UR8, UR8, 0xe0, UP1 ;  /* 0x000000e008087887 */ /* 0x000fe20008800000 */
[----:B------:R-:W-:Y:S01]  /*0ad0*/  UMOV UR4, 0x1 ;  /* 0x0000000100047882 */ /* 0x000fe20000000000 */
[----:B------:R-:W-:Y:S01]  /*0ae0*/  ELECT P0, URZ, PT ;  /* 0x0000000000ff782f */ /* 0x000fe20003800000 */
[----:B------:R-:W-:-:S04]  /*0af0*/  UIADD3 UR10, UPT, UPT, -UR4, 0x100000, URZ ;  /* 0x00100000040a7890 */ /* 0x000fc8000fffe1ff */
[----:B------:R-:W-:Y:S02]  /*0b00*/  USHF.L.U32 UR11, UR10, 0xb, URZ ;  /* 0x0000000b0a0b7899 */ /* 0x000fe400080006ff */
[----:B------:R-:W-:Y:S02]  /*0b10*/  USHF.L.U32 UR10, UR10, 0x1, URZ ;  /* 0x000000010a0a7899 */ /* 0x000fe400080006ff */
        /* <DEDUP_REMOVED lines=8> */
.L_x_13:
[----:B------:R-:W2:Y:S01]  /*0ba0*/  SHFL.IDX PT, R2, R77, RZ, 0x1f ;  /* 0x00001fff4d027589 */ /* 0x000ea200000e0000 */
[----:B------:R-:W-:Y:S01]  /*0bb0*/  NOP ;  /* 0x0000000000007918 */ /* 0x000fe20000000000 */
[----:B--2---:R-:W-:-:S13]  /*0bc0*/  ISETP.NE.AND P0, PT, R2, 0x5, PT ;  /* 0x000000050200780c */ /* 0x004fda0003f05270 */
[----:B------:R-:W-:Y:S05]  /*0bd0*/  @P0 BRA `(.L_x_14) ;  /* 0x0000000000480947 */ /* 0x000fea0003800000 */
[----:B-1----:R-:W1:Y:S01]  /*0be0*/  S2UR UR7, SR_CgaCtaId ;  /* 0x00000000000779c3 */ /* 0x002e620000008800 */
        /* <DEDUP_REMOVED lines=12> */
[----:B-1----:R2:W1:Y:S08]  /*0cb0*/  SYNCS.EXCH.64 URZ, [UR7+0x120], UR8 ;  /* 0x0001200807ff75b2 */ /* 0x0024700008000100 */
[----:B------:R2:W1:Y:S01]  /*0cc0*/  SYNCS.EXCH.64 URZ, [UR7+0x130], UR4 ;  /* 0x0001300407ff75b2 */ /* 0x0004620008000100 */
[----:B------:R2:W1:Y:S01]  /*0cd0*/  SYNCS.EXCH.64 URZ, [UR7+0x128], UR8 ;  /* 0x0001280807ff75b2 */ /* 0x0004620008000100 */
[----:B------:R2:W1:Y:S02]  /*0ce0*/  SYNCS.EXCH.64 URZ, [UR7+0x138], UR4 ;  /* 0x0001380407ff75b2 */ /* 0x0004640008000100 */
[----:B--2---:R-:W-:Y:S01]  /*0cf0*/  NOP ;  /* 0x0000000000007918 */ /* 0x004fe20000000000 */
.L_x_14:
[----:B-1----:R-:W1:Y:S01]  /*0d00*/  S2UR UR8, SR_CTAID.X ;  /* 0x00000000000879c3 */ /* 0x002e620000002500 */
[----:B------:R-:W-:-:S05]  /*0d10*/  CS2R.32 R64, SR_CgaSize ;  /* 0x0000000000407805 */ /* 0x000fca0000008a00 */
[----:B------:R-:W-:-:S05]  /*0d20*/  IMAD R64, R64, -0xa0, RZ ;  /* 0xffffff6040407824 */ /* 0x000fca00078e02ff */
[----:B------:R-:W-:-:S14]  /*0d30*/  R2UR UR7, R64 ;  /* 0x00000000400772ca */ /* 0x000fdc00000e0000 */
[----:B------:R-:W2:Y:S01]  /*0d40*/  LDCU UR7, c[0x0][UR7+0x2b0] ;  /* 0x00005600070777ac */ /* 0x000ea20008000800 */
[----:B------:R-:W1:Y:S01]  /*0d50*/  S2R R19, SR_CTAID.Z ;  /* 0x0000000000137919 */ /* 0x000e620000002700 */
[----:B------:R-:W-:Y:S01]  /*0d60*/  NOP ;  /* 0x0000000000007918 */ /* 0x000fe20000000000 */
[----:B------:R-:W-:-:S05]  /*0d70*/  CS2R.32 R64, SR_CgaSize ;  /* 0x0000000000407805 */ /* 0x000fca0000008a00 */
[----:B------:R-:W-:-:S05]  /*0d80*/  IMAD R64, R64, -0xa0, RZ ;  /* 0xffffff6040407824 */ /* 0x000fca00078e02ff */
[----:B------:R-:W-:-:S14]  /*0d90*/  R2UR UR4, R64 ;  /* 0x00000000400472ca */ /* 0x000fdc00000e0000 */
[----:B------:R-:W3:Y:S01]  /*0da0*/  LDCU UR4, c[0x0][UR4+0x2b4] ;  /* 0x00005680040477ac */ /* 0x000ee20008000800 */
[----:B------:R-:W4:Y:S08]  /*0db0*/  S2UR UR5, SR_CTAID.Y ;  /* 0x00000000000579c3 */ /* 0x000f300000002600 */
[----:B------:R-:W3:Y:S01]  /*0dc0*/  LDC R9, c[0x0][0xb24] ;  /* 0x0002c900ff097b82 */ /* 0x000ee20000000800 */
[----:B-1----:R-:W-:-:S02]  /*0dd0*/  I2FP.F32.U32 R4, UR8 ;  /* 0x0000000800047c45 */ /* 0x002fc40008201000 */
[----:B------:R-:W-:-:S05]  /*0de0*/  CS2R.32 R5, SR_CgaSize ;  /* 0x0000000000057805 */ /* 0x000fca0000008a00 */
[----:B------:R-:W-:-:S06]  /*0df0*/  IMAD R5, R5, -0xa0, RZ ;  /* 0xffffff6005057824 */ /* 0x000fcc00078e02ff */
[----:B------:R-:W1:Y:S01]  /*0e00*/  LDC R5, c[0x0][R5+0x2a0] ;  /* 0x0000a80005057b82 */ /* 0x000e620000000800 */
[----:B------:R-:W-:Y:S01]  /*0e10*/  MOV R45, UR8 ;  /* 0x00000008002d7c02 */ /* 0x000fe20008000f00 */
[----:B--2---:R-:W-:Y:S01]  /*0e20*/  FMUL R4, R4, UR7 ;  /* 0x0000000704047c20 */ /* 0x004fe20008400000 */
[----:B----4-:R-:W-:Y:S02]  /*0e30*/  I2FP.F32.U32 R2, UR5 ;  /* 0x0000000500027c45 */ /* 0x010fe40008201000 */
[----:B------:R-:W-:-:S05]  /*0e40*/  CS2R.32 R3, SR_CgaSize ;  /* 0x0000000000037805 */ /* 0x000fca0000008a00 */
[----:B------:R-:W-:-:S06]  /*0e50*/  IMAD R3, R3, -0xa0, RZ ;  /* 0xffffff6003037824 */ /* 0x000fcc00078e02ff */
[----:B------:R-:W2:Y:S01]  /*0e60*/  LDC R3, c[0x0][R3+0x2a4] ;  /* 0x0000a90003037b82 */ /* 0x000ea20000000800 */
[----:B------:R-:W4:Y:S01]  /*0e70*/  F2I.U32.TRUNC.NTZ R64, R4 ;  /* 0x0000000400407305 */ /* 0x000f22000020f000 */
[----:B------:R-:W-:Y:S01]  /*0e80*/  MOV R18, UR5 ;  /* 0x0000000500127c02 */ /* 0x000fe20008000f00 */
[----:B---3--:R-:W-:-:S05]  /*0e90*/  FMUL R2, R2, UR4 ;  /* 0x0000000402027c20 */ /* 0x008fca0008400000 */
[----:B------:R-:W-:Y:S01]  /*0ea0*/  BAR.SYNC.DEFER_BLOCKING 0x0 ;  /* 0x0000000000007b1d */ /* 0x000fe20000010000 */
[----:B------:R-:W-:-:S05]  /*0eb0*/  ISETP.GE.AND P0, PT, R9, 0x1, PT ;  /* 0x000000010900780c */ /* 0x000fca0003f06270 */
[----:B------:R-:W3:Y:S01]  /*0ec0*/  F2I.U32.TRUNC.NTZ R62, R2 ;  /* 0x00000002003e7305 */ /* 0x000ee2000020f000 */
[----:B----4-:R-:W-:-:S05]  /*0ed0*/  IADD3 R64, PT, PT, -R64, RZ, RZ ;  /* 0x000000ff40407210 */ /* 0x010fca0007ffe1ff */
[----:B-1----:R-:W-:Y:S01]  /*0ee0*/  IMAD R64, R5, R64, UR8 ;  /* 0x0000000805407e24 */ /* 0x002fe2000f8e0240 */
[----:B---3--:R-:W-:-:S05]  /*0ef0*/  IADD3 R62, PT, PT, -R62, RZ, RZ ;  /* 0x000000ff3e3e7210 */ /* 0x008fca0007ffe1ff */
[----:B--2---:R-:W-:Y:S01]  /*0f00*/  IMAD R62, R3, R62, UR5 ;  /* 0x00000005033e7e24 */ /* 0x004fe2000f8e023e */
[----:B------:R-:W-:Y:S06]  /*0f10*/  @!P0 BRA `(.L_x_15) ;  /* 0x0000000000b88947 */ /* 0x000fec0003800000 */
[----:B------:R-:W1:Y:S01]  /*0f20*/  LDC.64 R4, c[0x0][0xb18] ;  /* 0x0002c600ff047b82 */ /* 0x000e620000000a00 */
[----:B------:R-:W-:-:S07]  /*0f30*/  ISETP.NE.AND P0, PT, R9, 0x1, PT ;  /* 0x000000010900780c */ /* 0x000fce0003f05270 */
[----:B------:R-:W2:Y:S08]  /*0f40*/  LDC R10, c[0x0][0xb0c] ;  /* 0x0002c300ff0a7b82 */ /* 0x000eb00000000800 */
[----:B------:R-:W3:Y:S08]  /*0f50*/  LDC R11, c[0x0][0x370] ;  /* 0x0000dc00ff0b7b82 */ /* 0x000ef00000000800 */
[----:B------:R-:W4:Y:S01]  /*0f60*/  LDC R12, c[0x0][0x374] ;  /* 0x0000dd00ff0c7b82 */ /* 0x000f220000000800 */
[----:B-1----:R-:W-:-:S07]  /*0f70*/  ISETP.NE.AND P1, PT, R4, 0x1, PT ;  /* 0x000000010400780c */ /* 0x002fce0003f25270 */
[----:B------:R-:W3:Y:S01]  /*0f80*/  LDC.64 R6, c[0x0][0xb10] ;  /* 0x0002c400ff067b82 */ /* 0x000ee20000000a00 */
[----:B--2---:R-:W-:-:S07]  /*0f90*/  ISETP.NE.AND P3, PT, R10, 0x1, PT ;  /* 0x000000010a00780c */ /* 0x004fce0003f65270 */
[----:B------:R-:W1:Y:S08]  /*0fa0*/  LDC R8, c[0x0][0xb20] ;  /* 0x0002c800ff087b82 */ /* 0x000e700000000800 */
[----:B------:R-:W2:Y:S01]  /*0fb0*/  LDC.64 R2, c[0x0][0xb28] ;  /* 0x0002ca00ff027b82 */ /* 0x000ea20000000a00 */
[----:B----4-:R-:W-:-:S04]  /*0fc0*/  IMAD.HI.U32 R13, R12, R5, RZ ;  /* 0x000000050c0d7227 */ /* 0x010fc800078e00ff */
[----:B------:R-:W-:-:S04]  /*0fd0*/  IMAD.HI.U32 R5, R18, R5, RZ ;  /* 0x0000000512057227 */ /* 0x000fc800078e00ff */
[----:B---3--:R-:W-:-:S04]  /*0fe0*/  IMAD.HI.U32 R14, R11, R6, RZ ;  /* 0x000000060b0e7227 */ /* 0x008fc800078e00ff */
[C---:B------:R-:W-:Y:S01]  /*0ff0*/  IMAD.HI.U32 R16, R45.reuse, R6, RZ ;  /* 0x000000062d107227 */ /* 0x040fe200078e00ff */
[-C--:B------:R-:W-:Y:S02]  /*1000*/  @P3 SHF.R.U32.HI R11, RZ, R7.reuse, R14 ;  /* 0x00000007ff0b3219 */ /* 0x080fe4000001160e */
[-C--:B-1----:R-:W-:Y:S02]  /*1010*/  @P1 SHF.R.U32.HI R12, RZ, R8.reuse, R13 ;  /* 0x00000008ff0c1219 */ /* 0x082fe4000001160d */
[----:B------:R-:W-:Y:S02]  /*1020*/  SHF.R.U32.HI R5, RZ, R8, R5 ;  /* 0x00000008ff057219 */ /* 0x000fe40000011605 */
[----:B------:R-:W-:Y:S02]  /*1030*/  SHF.R.U32.HI R16, RZ, R7, R16 ;  /* 0x00000007ff107219 */ /* 0x000fe40000011610 */
[----:B------:R-:W-:Y:S01]  /*1040*/  SEL R5, R18, R5, !P1 ;  /* 0x0000000512057207 */ /* 0x000fe20004800000 */
[----:B--2---:R-:W-:Y:S01]  /*1050*/  IMAD.HI.U32 R14, R12, R2, RZ ;  /* 0x000000020c0e7227 */ /* 0x004fe200078e00ff */
[----:B------:R-:W-:-:S02]  /*1060*/  SEL R7, R45, R16, !P3 ;  /* 0x000000102d077207 */ /* 0x000fc40005800000 */
[----:B------:R-:W-:Y:S01]  /*1070*/  IADD3 R13, PT, PT, -R5, RZ, RZ ;  /* 0x000000ff050d7210 */ /* 0x000fe20007ffe1ff */
[----:B------:R-:W-:Y:S01]  /*1080*/  IMAD.HI.U32 R6, R11, R2, RZ ;  /* 0x000000020b067227 */ /* 0x000fe200078e00ff */
[----:B------:R-:W-:-:S03]  /*1090*/  @P0 SHF.R.U32.HI R12, RZ, R3, R14 ;  /* 0x00000003ff0c0219 */ /* 0x000fc6000001160e */
[----:B------:R-:W-:Y:S01]  /*10a0*/  IMAD R13, R4, R13, R18 ;  /* 0x0000000d040d7224 */ /* 0x000fe200078e0212 */
[----:B------:R-:W-:Y:S01]  /*10b0*/  @P0 SHF.R.U32.HI R11, RZ, R3, R6 ;  /* 0x00000003ff0b0219 */ /* 0x000fe20000011606 */
[----:B------:R-:W-:-:S04]  /*10c0*/  IMAD R12, R12, R9, RZ ;  /* 0x000000090c0c7224 */ /* 0x000fc800078e02ff */
[----:B------:R-:W-:Y:S01]  /*10d0*/  IMAD R6, R11, R9, RZ ;  /* 0x000000090b067224 */ /* 0x000fe200078e02ff */
[----:B------:R-:W-:-:S04]  /*10e0*/  ISETP.GE.AND P1, PT, R5, R12, PT ;  /* 0x0000000c0500720c */ /* 0x000fc80003f26270 */
[----:B------:R-:W-:Y:S01]  /*10f0*/  ISETP.GE.OR P1, PT, R7, R6, P1 ;  /* 0x000000060700720c */ /* 0x000fe20000f26670 */
[----:B------:R-:W-:-:S05]  /*1100*/  IMAD.HI.U32 R6, R5, R2, RZ ;  /* 0x0000000205067227 */ /* 0x000fca00078e00ff */
[----:B------:R-:W-:-:S04]  /*1110*/  SHF.R.U32.HI R6, RZ, R3, R6 ;  /* 0x00000003ff067219 */ /* 0x000fc80000011606 */
[----:B------:R-:W-:-:S03]  /*1120*/  SEL R6, R5, R6, !P0 ;  /* 0x0000000605067207 */ /* 0x000fc60004000000 */
[----:B------:R-:W-:Y:S01]  /*1130*/  @!P1 IMAD.HI.U32 R8, R7, R2, RZ ;  /* 0x0000000207089227 */ /* 0x000fe200078e00ff */
[----:B------:R-:W-:-:S04]  /*1140*/  IADD3 R2, PT, PT, -R6, RZ, RZ ;  /* 0x000000ff06027210 */ /* 0x000fc80007ffe1ff */
[----:B------:R-:W-:Y:S01]  /*1150*/  @!P1 SHF.R.U32.HI R8, RZ, R3, R8 ;  /* 0x00000003ff089219 */ /* 0x000fe20000011608 */
[----:B------:R-:W-:-:S03]  /*1160*/  IMAD R2, R9, R2, R5 ;  /* 0x0000000209027224 */ /* 0x000fc600078e0205 */
[----:B------:R-:W-:-:S05]  /*1170*/  @!P1 SEL R3, R7, R8, !P0 ;  /* 0x0000000807039207 */ /* 0x000fca0004000000 */
[--C-:B------:R-:W-:Y:S02]  /*1180*/  @!P1 IMAD.IADD R6, R6, 0x1, -R3.reuse ;  /* 0x0000000106069824 */ /* 0x100fe400078e0a03 */
[----:B------:R-:W-:Y:S01]  /*1190*/  @!P1 IMAD R3, R2, R11, R3 ;  /* 0x0000000b02039224 */ /* 0x000fe200078e0203 */
[----:B------:R-:W-:Y:S01]  /*11a0*/  IADD3 R2, PT, PT, -R7, RZ, RZ ;  /* 0x000000ff07027210 */ /* 0x000fe20007ffe1ff */
[----:B------:R-:W-:Y:S02]  /*11b0*/  @!P1 IMAD R5, R6, R9, R7 ;  /* 0x0000000906059224 */ /* 0x000fe400078e0207 */
[----:B------:R-:W-:Y:S02]  /*11c0*/  @!P1 IMAD.MOV.U32 R7, RZ, RZ, R3 ;  /* 0x000000ffff079224 */ /* 0x000fe400078e0003 */
[----:B------:R-:W-:Y:S02]  /*11d0*/  IMAD R2, R10, R2, R45 ;  /* 0x000000020a027224 */ /* 0x000fe400078e022d */
[----:B------:R-:W-:-:S02]  /*11e0*/  IMAD R18, R5, R4, R13 ;  /* 0x0000000405127224 */ /* 0x000fc400078e020d */
[----:B------:R-:W-:Y:S02]  /*11f0*/  IMAD R45, R7, R10, R2 ;  /* 0x0000000a072d7224 */ /* 0x000fe400078e0202 */
.L_x_15:
[----:B------:R-:W1:Y:S01]  /*1200*/  LDCU UR4, c[0x0][0xb30] ;  /* 0x00016600ff0477ac */ /* 0x000e620008000800 */
[----:B------:R-:W2:Y:S08]  /*1210*/  S2UR UR45, SR_CgaCtaId ;  /* 0x00000000002d79c3 */ /* 0x000eb00000008800 */
[----:B------:R-:W3:Y:S01]  /*1220*/  LDC R26, c[0x0][0xb24] ;  /* 0x0002c900ff1a7b82 */ /* 0x000ee20000000800 */
[----:B-1----:R-:W-:-:S09]  /*1230*/  UISETP.NE.AND UP0, UPT, UR4, 0x1, UPT ;  /* 0x000000010400788c */ /* 0x002fd2000bf05270 */
[----:B--2---:R-:W-:Y:S05]  /*1240*/  BRA.U UP0, `(.L_x_16) ;  /* 0x0000000100407547 */ /* 0x004fea000b800000 */
[----:B------:R-:W1:Y:S08]  /*1250*/  LDC.64 R4, c[0x0][0xb10] ;  /* 0x0002c400ff047b82 */ /* 0x000e700000000a00 */
[----:B------:R-:W2:Y:S08]  /*1260*/  LDC.64 R2, c[0x0][0xb18] ;  /* 0x0002c600ff027b82 */ /* 0x000eb00000000a00 */
[----:B------:R-:W4:Y:S08]  /*1270*/  LDC R6, c[0x0][0xb20] ;  /* 0x0002c800ff067b82 */ /* 0x000f300000000800 */
[----:B------:R-:W3:Y:S01]  /*1280*/  LDC R8, c[0x0][0xb0c] ;  /* 0x0002c300ff087b82 */ /* 0x000ee20000000800 */
[----:B-1----:R-:W-:-:S05]  /*1290*/  IMAD.HI.U32 R4, R45, R4, RZ ;  /* 0x000000042d047227 */ /* 0x002fca00078e00ff */
[----:B------:R-:W-:Y:S01]  /*12a0*/  SHF.R.U32.HI R4, RZ, R5, R4 ;  /* 0x00000005ff047219 */ /* 0x000fe20000011604 */
[----:B--2---:R-:W-:Y:S01]  /*12b0*/  IMAD.HI.U32 R3, R18, R3, RZ ;  /* 0x0000000312037227 */ /* 0x004fe200078e00ff */
[----:B------:R-:W-:-:S04]  /*12c0*/  ISETP.NE.AND P0, PT, R2, 0x1, PT ;  /* 0x000000010200780c */ /* 0x000fc80003f05270 */
[----:B----4-:R-:W-:-:S04]  /*12d0*/  SHF.R.U32.HI R3, RZ, R6, R3 ;  /* 0x00000006ff037219 */ /* 0x010fc80000011603 */
[----:B------:R-:W-:Y:S02]  /*12e0*/  SEL R3, R18, R3, !P0 ;  /* 0x0000000312037207 */ /* 0x000fe40004000000 */
[----:B---3--:R-:W-:-:S04]  /*12f0*/  ISETP.NE.AND P1, PT, R8, 0x1, PT ;  /* 0x000000010800780c */ /* 0x008fc80003f25270 */
[----:B------:R-:W-:-:S05]  /*1300*/  SEL R4, R45, R4, !P1 ;  /* 0x000000042d047207 */ /* 0x000fca0004800000 */
[----:B------:R-:W-:Y:S02]  /*1310*/  IMAD.IADD R5, R3, 0x1, -R4 ;  /* 0x0000000103057824 */ /* 0x000fe400078e0a04 */
[----:B------:R-:W-:Y:S02]  /*1320*/  IMAD.IADD R3, R4, 0x1, -R3 ;  /* 0x0000000104037824 */ /* 0x000fe400078e0a03 */
[----:B------:R-:W-:Y:S02]  /*1330*/  IMAD R45, R5, R8, R45 ;  /* 0x00000008052d7224 */ /* 0x000fe400078e022d */
[----:B------:R-:W-:-:S07]  /*1340*/  IMAD R18, R3, R2, R18 ;  /* 0x0000000203127224 */ /* 0x000fce00078e0212 */
.L_x_16:
[----:B------:R-:W-:Y:S01]  /*1350*/  BAR.SYNC.DEFER_BLOCKING 0x0 ;  /* 0x0000000000007b1d */ /* 0x000fe20000010000 */
[----:B------:R-:W-:Y:S01]  /*1360*/  UISETP.NE.AND UP0, UPT, UR6, 0x2, UPT ;  /* 0x000000020600788c */ /* 0x000fe2000bf05270 */
[----:B------:R-:W-:Y:S02]  /*1370*/  ISETP.NE.OR P0, PT, R0, 0x2, !P2 ;  /* 0x000000020000780c */ /* 0x000fe40005705670 */
[----:B------:R-:W-:-:S06]  /*1380*/  LOP3.LUT R2, R76, 0x1f, RZ, 0xc0, !PT ;  /* 0x0000001f4c027812 */ /* 0x000fcc00078ec0ff */
[----:B------:R-:W-:Y:S05]  /*1390*/  BRA.U UP0, `(.L_x_17) ;  /* 0x0000001d000c7547 */ /* 0x000fea000b800000 */
[----:B------:R-:W1:Y:S01]  /*13a0*/  LDCU UR6, c[0x0][0x388] ;  /* 0x00007100ff0677ac */ /* 0x000e620008000800 */
[----:B------:R-:W2:Y:S01]  /*13b0*/  LDC R11, c[0x0][0x370] ;  /* 0x0000dc00ff0b7b82 */ /* 0x000ea20000000800 */
[----:B------:R-:W-:Y:S01]  /*13c0*/  PLOP3.LUT P1, PT, PT, PT, UP1, 0x80, 0x8 ;  /* 0x000000000008781c */ /* 0x000fe20003f2f018 */
[----:B------:R-:W-:Y:S01]  /*13d0*/  IMAD.MOV.U32 R10, RZ, RZ, RZ ;  /* 0x000000ffff0a7224 */ /* 0x000fe200078e00ff */
[----:B------:R-:W4:Y:S01]  /*13e0*/  LDCU UR4, c[0x0][0x38c] ;  /* 0x00007180ff0477ac */ /* 0x000f220008000800 */
[----:B------:R-:W-:Y:S02]  /*13f0*/  ISETP.EQ.OR P5, PT, R2, RZ, P0 ;  /* 0x000000ff0200720c */ /* 0x000fe400007a2670 */
[----:B------:R-:W-:Y:S01]  /*1400*/  PLOP3.LUT P1, PT, P1, PT, PT, 0x8, 0x80 ;  /* 0x000000000080781c */ /* 0x000fe20000f2e170 */
[----:B------:R-:W3:Y:S01]  /*1410*/  LDCU UR35, c[0x0][0x390] ;  /* 0x00007200ff2377ac */ /* 0x000ee20008000800 */
[----:B------:R-:W2:Y:S01]  /*1420*/  LDC R0, c[0x0][0x374] ;  /* 0x0000dd00ff007b82 */ /* 0x000ea20000000800 */
[----:B------:R-:W2:Y:S01]  /*1430*/  LDCU.64 UR36, c[0x0][0x348] ;  /* 0x00006900ff2477ac */ /* 0x000ea20008000a00 */
[----:B------:R-:W-:Y:S01]  /*1440*/  UMOV UR33, 0x1 ;  /* 0x0000000100217882 */ /* 0x000fe20000000000 */
[----:B------:R-:W-:Y:S01]  /*1450*/  UMOV UR32, URZ ;  /* 0x000000ff00207c82 */ /* 0x000fe20008000000 */
[----:B-1----:R-:W-:Y:S01]  /*1460*/  UIADD3 UR6, UPT, UPT, UR6, 0x3f, URZ ;  /* 0x0000003f06067890 */ /* 0x002fe2000fffe0ff */
[----:B------:R-:W-:Y:S01]  /*1470*/  UMOV UR20, URZ ;  /* 0x000000ff00147c82 */ /* 0x000fe20008000000 */
[----:B------:R-:W-:-:S02]  /*1480*/  UMOV UR31, URZ ;  /* 0x000000ff001f7c82 */ /* 0x000fc40008000000 */
[----:B------:R-:W-:-:S04]  /*1490*/  USHF.R.S32.HI UR5, URZ, 0x1f, UR6 ;  /* 0x0000001fff057899 */ /* 0x000fc80008011406 */
[----:B------:R-:W-:-:S04]  /*14a0*/  ULEA.HI UR5, UR5, UR6, URZ, 0x6 ;  /* 0x0000000605057291 */ /* 0x000fc8000f8f30ff */
[----:B------:R-:W-:-:S04]  /*14b0*/  USHF.R.S32.HI UR5, URZ, 0x6, UR5 ;  /* 0x00000006ff057899 */ /* 0x000fc80008011405 */
[----:B----4-:R-:W-:-:S04]  /*14c0*/  UIMAD UR4, UR5, UR4, URZ ;  /* 0x00000004050472a4 */ /* 0x010fc8000f8e02ff */
[----:B---3--:R-:W-:-:S04]  /*14d0*/  UIMAD UR35, UR4, UR35, URZ ;  /* 0x00000023042372a4 */ /* 0x008fc8000f8e02ff */
[----:B------:R-:W-:Y:S02]  /*14e0*/  UISETP.NE.AND UP2, UPT, UR35, URZ, UPT ;  /* 0x000000ff2300728c */ /* 0x000fe4000bf45270 */
[----:B------:R-:W-:-:S04]  /*14f0*/  UISETP.LT.U32.AND UP0, UPT, UR35, 0xd, UPT ;  /* 0x0000000d2300788c */ /* 0x000fc8000bf01070 */
[----:B------:R-:W-:-:S04]  /*1500*/  USEL UR34, UR35, 0xd, UP0 ;  /* 0x0000000d23227887 */ /* 0x000fc80008000000 */
[----:B------:R-:W-:Y:S02]  /*1510*/  UIADD3 UR23, UPT, UPT, UR34, -0x1, URZ ;  /* 0xffffffff22177890 */ /* 0x000fe4000fffe0ff */
[----:B------:R-:W-:Y:S02]  /*1520*/  @!UP2 UIADD3 UR23, UPT, UPT, UR34, URZ, URZ ;  /* 0x000000ff2217a290 */ /* 0x000fe4000fffe0ff */
[----:B------:R-:W-:Y:S02]  /*1530*/  UIADD3 UR34, UPT, UPT, UR35, -UR34, URZ ;  /* 0x8000002223227290 */ /* 0x000fe4000fffe0ff */
[----:B--2---:R-:W-:-:S12]  /*1540*/  UIADD3 UR23, UPT, UPT, UR23, 0x1, URZ ;  /* 0x0000000117177890 */ /* 0x004fd8000fffe0ff */
.L_x_33:
[----:B------:R-:W1:Y:S01]  /*1550*/  S2UR UR22, SR_CgaCtaId ;  /* 0x00000000001679c3 */ /* 0x000e620000008800 */
[----:B------:R-:W-:Y:S01]  /*1560*/  UMOV UR4, 0x400 ;  /* 0x0000040000047882 */ /* 0x000fe20000000000 */
[----:B------:R-:W-:Y:S01]  /*1570*/  IMAD.U32 R2, RZ, RZ, UR33 ;  /* 0x00000021ff027e24 */ /* 0x000fe2000f8e00ff */
[----:B------:R-:W-:Y:S01]  /*1580*/  UISETP.NE.AND UP0, UPT, UR35, URZ, UPT ;  /* 0x000000ff2300728c */ /* 0x000fe2000bf05270 */
[----:B------:R-:W-:Y:S01]  /*1590*/  R2UR UR27, R18 ;  /* 0x00000000121b72ca */ /* 0x000fe200000e0000 */
[----:B------:R-:W-:Y:S01]  /*15a0*/  IMAD.SHL.U32 R45, R45, 0x40, RZ ;  /* 0x000000402d2d7824 */ /* 0x000fe200078e00ff */
[----:B------:R-:W-:Y:S01]  /*15b0*/  UMOV UR30, URZ ;  /* 0x000000ff001e7c82 */ /* 0x000fe20008000000 */
[----:B------:R-:W-:Y:S01]  /*15c0*/  SHF.L.U32 R2, R2, 0x1f, RZ ;  /* 0x0000001f02027819 */ /* 0x000fe200000006ff */
[----:B------:R-:W-:Y:S01]  /*15d0*/  UMOV UR29, URZ ;  /* 0x000000ff001d7c82 */ /* 0x000fe20008000000 */
[----:B------:R-:W-:-:S08]  /*15e0*/  UMOV UR28, URZ ;  /* 0x000000ff001c7c82 */ /* 0x000fd00008000000 */
[----:B------:R-:W-:Y:S02]  /*15f0*/  USHF.L.U32 UR27, UR27, 0x6, URZ ;  /* 0x000000061b1b7899 */ /* 0x000fe400080006ff */
[----:B-1----:R-:W-:-:S04]  /*1600*/  ULEA UR22, UR22, UR4, 0x18 ;  /* 0x0000000416167291 */ /* 0x002fc8000f8ec0ff */
[----:B------:R-:W-:-:S09]  /*1610*/  ULEA UR4, UR32, UR22, 0x3 ;  /* 0x0000001620047291 */ /* 0x000fd2000f8e18ff */
[----:B--2---:R1:W2:Y:S01]  /*1620*/  SYNCS.PHASECHK.TRANS64.TRYWAIT P3, [UR4+0x68], R2 ;  /* 0x00006802ff0075a7 */ /* 0x0042a20008061104 */
[----:B---3--:R-:W-:Y:S05]  /*1630*/  BRA.U !UP0, `(.L_x_18) ;  /* 0x0000000508687547 */ /* 0x008fea000b800000 */
[----:B------:R-:W3:Y:S01]  /*1640*/  LDC.64 R8, c[0x0][0x480] ;  /* 0x00012000ff087b82 */ /* 0x000ee20000000a00 */
[----:B------:R-:W4:Y:S01]  /*1650*/  LDCU UR16, c[0x0][0x390] ;  /* 0x00007200ff1077ac */ /* 0x000f220008000800 */
[----:B------:R-:W2:Y:S06]  /*1660*/  LDCU UR17, c[0x0][0x38c] ;  /* 0x00007180ff1177ac */ /* 0x000eac0008000800 */
[----:B------:R-:W4:Y:S01]  /*1670*/  LDC.64 R6, c[0x0][0x488] ;  /* 0x00012200ff067b82 */ /* 0x000f220000000a00 */
[----:B------:R-:W2:Y:S01]  /*1680*/  LDCU.64 UR14, c[0x0][0x4b8] ;  /* 0x00009700ff0e77ac */ /* 0x000ea20008000a00 */
[----:B------:R-:W-:Y:S01]  /*1690*/  UIADD3 UR31, UPT, UPT, UR23, UR20, URZ ;  /* 0x00000014171f7290 */ /* 0x000fe2000fffe0ff */
[----:B------:R-:W-:-:S05]  /*16a0*/  UMOV UR30, URZ ;  /* 0x000000ff001e7c82 */ /* 0x000fca0008000000 */
[----:B-1----:R-:W1:Y:S01]  /*16b0*/  LDC.64 R2, c[0x0][0x490] ;  /* 0x00012400ff027b82 */ /* 0x002e620000000a00 */
[----:B------:R-:W-:Y:S01]  /*16c0*/  UMOV UR18, UR32 ;  /* 0x0000002000127c82 */ /* 0x000fe20008000000 */
[----:B------:R-:W-:Y:S01]  /*16d0*/  UMOV UR28, URZ ;  /* 0x000000ff001c7c82 */ /* 0x000fe20008000000 */
[----:B------:R-:W-:Y:S01]  /*16e0*/  UMOV UR29, URZ ;  /* 0x000000ff001d7c82 */ /* 0x000fe20008000000 */
[----:B---3--:R-:W-:Y:S01]  /*16f0*/  IMAD.HI.U32 R9, R45, R9, RZ ;  /* 0x000000092d097227 */ /* 0x008fe200078e00ff */
[----:B------:R-:W-:-:S03]  /*1700*/  ISETP.NE.AND P2, PT, R8, 0x1, PT ;  /* 0x000000010800780c */ /* 0x000fc60003f45270 */
[----:B------:R-:W3:Y:S01]  /*1710*/  LDC.64 R4, c[0x0][0x4b0] ;  /* 0x00012c00ff047b82 */ /* 0x000ee20000000a00 */
[----:B----4-:R-:W-:-:S04]  /*1720*/  SHF.R.U32.HI R6, RZ, R6, R9 ;  /* 0x00000006ff067219 */ /* 0x010fc80000011609 */
[----:B------:R-:W-:Y:S02]  /*1730*/  SEL R6, R45, R6, !P2 ;  /* 0x000000062d067207 */ /* 0x000fe40005000000 */
[----:B------:R-:W-:Y:S02]  /*1740*/  ISETP.NE.AND P2, PT, R7, 0x1, PT ;  /* 0x000000010700780c */ /* 0x000fe40003f45270 */
[C---:B------:R-:W-:Y:S01]  /*1750*/  R2UR UR4, R6.reuse ;  /* 0x00000000060472ca */ /* 0x040fe200000e0000 */
[----:B-1----:R-:W-:-:S04]  /*1760*/  IMAD.HI.U32 R2, R6, R2, RZ ;  /* 0x0000000206027227 */ /* 0x002fc800078e00ff */
[----:B------:R-:W-:Y:S01]  /*1770*/  IMAD.MOV R12, RZ, RZ, -R6 ;  /* 0x000000ffff0c7224 */ /* 0x000fe200078e0a06 */
[----:B------:R-:W-:-:S03]  /*1780*/  SHF.R.U32.HI R2, RZ, R3, R2 ;  /* 0x00000003ff027219 */ /* 0x000fc60000011602 */
[----:B------:R-:W-:Y:S01]  /*1790*/  IMAD R12, R8, R12, R45 ;  /* 0x0000000c080c7224 */ /* 0x000fe200078e022d */
[----:B------:R-:W-:Y:S01]  /*17a0*/  R2UR UR13, R2 ;  /* 0x00000000020d72ca */ /* 0x000fe200000e0000 */
[----:B------:R-:W-:Y:S01]  /*17b0*/  VOTEU.ANY UP0, P2 ;  /* 0x0000000000ff7886 */ /* 0x000fe20001000100 */
[----:B------:R-:W1:Y:S01]  /*17c0*/  LDC.64 R2, c[0x0][0x4d0] ;  /* 0x00013400ff027b82 */ /* 0x000e620000000a00 */
[----:B---3--:R-:W-:Y:S02]  /*17d0*/  R2UR UR8, R4 ;  /* 0x00000000040872ca */ /* 0x008fe400000e0000 */
[----:B------:R-:W-:Y:S02]  /*17e0*/  R2UR UR9, R12 ;  /* 0x000000000c0972ca */ /* 0x000fe400000e0000 */
[----:B------:R-:W-:-:S06]  /*17f0*/  R2UR UR6, R5 ;  /* 0x00000000050672ca */ /* 0x000fcc00000e0000 */
[----:B------:R-:W-:Y:S01]  /*1800*/  USEL UR13, UR4, UR13, !UP0 ;  /* 0x0000000d040d7287 */ /* 0x000fe2000c000000 */
[----:B------:R-:W3:Y:S05]  /*1810*/  LDCU.64 UR4, c[0x0][0x4d8] ;  /* 0x00009b00ff0477ac */ /* 0x000eea0008000a00 */
[----:B------:R-:W-:-:S04]  /*1820*/  IMAD R9, RZ, RZ, -UR13 ;  /* 0x8000000dff097e24 */ /* 0x000fc8000f8e02ff */
[----:B------:R-:W-:Y:S01]  /*1830*/  IMAD R9, R7, R9, R6 ;  /* 0x0000000907097224 */ /* 0x000fe200078e0206 */
[----:B-1----:R-:W-:-:S04]  /*1840*/  R2UR UR11, R2 ;  /* 0x00000000020b72ca */ /* 0x002fc800000e0000 */
[----:B------:R-:W-:Y:S02]  /*1850*/  R2UR UR7, R9 ;  /* 0x00000000090772ca */ /* 0x000fe400000e0000 */
[----:B------:R-:W-:-:S07]  /*1860*/  R2UR UR12, R3 ;  /* 0x00000000030c72ca */ /* 0x000fce00000e0000 */
[----:B------:R-:W-:-:S06]  /*1870*/  UIMAD UR11, UR9, UR8, UR11 ;  /* 0x00000008090b72a4 */ /* 0x000fcc000f8e020b */
[----:B--23--:R-:W-:-:S12]  /*1880*/  UIMAD UR12, UR7, UR6, UR12 ;  /* 0x00000006070c72a4 */ /* 0x00cfd8000f8e020c */
.L_x_23:
[----:B------:R-:W-:Y:S01]  /*1890*/  @!P0 MOV R3, 0x4000 ;  /* 0x0000400000038802 */ /* 0x000fe20000000f00 */
[----:B------:R-:W-:Y:S01]  /*18a0*/  ULEA UR9, UR18, UR22, 0x3 ;  /* 0x0000001612097291 */ /* 0x000fe2000f8e18ff */
[----:B----4-:R-:W-:Y:S11]  /*18b0*/  @P3 BRA `(.L_x_19) ;  /* 0x0000000000103947 */ /* 0x010ff60003800000 */
[----:B------:R-:W-:Y:S04]  /*18c0*/  MOV R2, UR33 ;  /* 0x0000002100027c02 */ /* 0x000fe80008000f00 */
[----:B------:R-:W-:Y:S04]  /*18d0*/  SHF.L.U32 R5, R2, 0x1f, RZ ;  /* 0x0000001f02057819 */ /* 0x000fe800000006ff */
[----:B------:R-:W1:Y:S02]  /*18e0*/  SYNCS.PHASECHK.TRANS64.TRYWAIT P2, [UR9+0x68], R5 ;  /* 0x00006805ff0075a7 */ /* 0x000e640008041109 */
[----:B-1----:R-:W-:Y:S05]  /*18f0*/  @!P2 BRA `(.L_x_20) ;  /* 0x0000005c003ca947 */ /* 0x002fea0003800000 */
.L_x_19:
[----:B------:R2:W-:Y:S01]  /*1900*/  @!P0 SYNCS.ARRIVE.TRANS64 RZ, [UR9], R3 ;  /* 0x00000003ffff89a7 */ /* 0x0005e20008000009 */
[----:B------:R-:W-:Y:S04]  /*1910*/  BSSY.RECONVERGENT B0, `(.L_x_21) ;  /* 0x0000003000007945 */ /* 0x000fe80003800200 */
[----:B------:R-:W-:Y:S05]  /*1920*/  @P5 BRA `(.L_x_22) ;  /* 0x0000000000045947 */ /* 0x000fea0003800000 */
[----:B------:R-:W-:Y:S05]  /*1930*/  BPT.TRAP 0x1 ;  /* 0x000000040000795c */ /* 0x000fea0000300000 */
.L_x_22:
[----:B------:R-:W-:Y:S05]  /*1940*/  BSYNC.RECONVERGENT B0 ;  /* 0x0000000000007941 */ /* 0x000fea0003800200 */
.L_x_21:
[----:B------:R-:W-:Y:S02]  /*1950*/  UIADD3 UR32, UPT, UPT, UR18, 0x1, URZ ;  /* 0x0000000112207890 */ /* 0x000fe4000fffe0ff */
[----:B------:R-:W-:Y:S02]  /*1960*/  UIMAD UR7, UR28, UR14, UR4 ;  /* 0x0000000e1c0772a4 */ /* 0x000fe4000f8e0204 */
[----:B------:R-:W-:Y:S02]  /*1970*/  UISETP.NE.AND UP0, UPT, UR32, 0xd, UPT ;  /* 0x0000000d2000788c */ /* 0x000fe4000bf05270 */
[----:B------:R-:W-:Y:S02]  /*1980*/  UIMAD UR6, UR29, UR15, UR5 ;  /* 0x0000000f1d0672a4 */ /* 0x000fe4000f8e0205 */
[----:B------:R-:W-:Y:S02]  /*1990*/  USEL UR8, URZ, 0x1, UP0 ;  /* 0x00000001ff087887 */ /* 0x000fe40008000000 */
[----:B------:R-:W-:Y:S02]  /*19a0*/  USEL UR32, UR32, URZ, UP0 ;  /* 0x000000ff20207287 */ /* 0x000fe40008000000 */
[----:B------:R-:W-:Y:S02]  /*19b0*/  ULOP3.LUT UR33, UR33, UR8, URZ, 0x3c, !UPT ;  /* 0x0000000821217292 */ /* 0x000fe4000f8e3cff */
[----:B------:R-:W-:Y:S02]  /*19c0*/  ULEA UR8, UR32, UR22, 0x3 ;  /* 0x0000001620087291 */ /* 0x000fe4000f8e18ff */
[----:B------:R-:W-:Y:S02]  /*19d0*/  ULEA UR21, UR18, UR22, 0xd ;  /* 0x0000001612157291 */ /* 0x000fe4000f8e68ff */
[----:B------:R-:W-:Y:S01]  /*19e0*/  UIADD3 UR44, UP1, UPT, UR36, 0x80, URZ ;  /* 0x00000080242c7890 */ /* 0x000fe2000ff3e0ff */
[----:B-1----:R-:W-:Y:S01]  /*19f0*/  MOV R2, UR33 ;  /* 0x0000002100027c02 */ /* 0x002fe20008000f00 */
[----:B------:R-:W-:Y:S02]  /*1a00*/  UPRMT UR42, UR7, 0x40, UR6 ;  /* 0x00000040072a7896 */ /* 0x000fe40008000006 */
[----:B------:R-:W-:Y:S01]  /*1a10*/  UIADD3 UR24, UPT, UPT, UR21, 0x1d400, URZ ;  /* 0x0001d40015187890 */ /* 0x000fe2000fffe0ff */
[----:B--2---:R-:W-:Y:S01]  /*1a20*/  SHF.L.U32 R3, R2, 0x1f, RZ ;  /* 0x0000001f02037819 */ /* 0x004fe200000006ff */
[----:B------:R-:W-:Y:S02]  /*1a30*/  USHF.L.U32 UR10, UR30, 0x6, URZ ;  /* 0x000000061e0a7899 */ /* 0x000fe400080006ff */
[----:B------:R-:W-:Y:S01]  /*1a40*/  UIADD3.X UR45, UPT, UPT, URZ, UR37, URZ, UP1, !UPT ;  /* 0x00000025ff2d7290 */ /* 0x000fe20008ffe4ff */
[----:B------:R3:W4:Y:S01]  /*1a50*/  SYNCS.PHASECHK.TRANS64.TRYWAIT P3, [UR8+0x68], R3 ;  /* 0x00006803ff0075a7 */ /* 0x0007220008061108 */
[----:B------:R-:W-:Y:S02]  /*1a60*/  UIADD3 UR8, UPT, UPT, UR21, 0x3400, URZ ;  /* 0x0000340015087890 */ /* 0x000fe4000fffe0ff */
[----:B------:R-:W-:Y:S02]  /*1a70*/  UPRMT UR21, UR42, 0x5410, URZ ;  /* 0x000054102a157896 */ /* 0x000fe400080000ff */
[----:B------:R-:W-:Y:S02]  /*1a80*/  UIADD3 UR40, UP0, UPT, UR36, 0x180, URZ ;  /* 0x0000018024287890 */ /* 0x000fe4000ff1e0ff */
[----:B------:R-:W-:Y:S02]  /*1a90*/  UIADD3 UR19, UPT, UPT, UR28, 0x1, URZ ;  /* 0x000000011c137890 */ /* 0x000fe4000fffe0ff */
[----:B------:R-:W-:Y:S02]  /*1aa0*/  UIADD3.X UR41, UPT, UPT, URZ, UR37, URZ, UP0, !UPT ;  /* 0x00000025ff297290 */ /* 0x000fe400087fe4ff */
[----:B------:R-:W-:Y:S01]  /*1ab0*/  UISETP.NE.AND UP2, UPT, UR19, UR17, UPT ;  /* 0x000000111300728c */ /* 0x000fe2000bf45270 */
[----:B------:R-:W-:Y:S01]  /*1ac0*/  UTMALDG.4D.IM2COL [UR8], [UR44], UR21 ;  /* 0x000000082c0073b4 */ /* 0x000fe20008058015 */
[----:B------:R-:W-:Y:S02]  /*1ad0*/  UIADD3 UR18, UPT, UPT, UR29, 0x1, URZ ;  /* 0x000000011d127890 */ /* 0x000fe4000fffe0ff */
[----:B------:R-:W-:Y:S02]  /*1ae0*/  UIADD3 UR20, UPT, UPT, UR20, 0x1, URZ ;  /* 0x0000000114147890 */ /* 0x000fe4000fffe0ff */
[----:B------:R-:W-:Y:S01]  /*1af0*/  UIADD3 UR42, UPT, UPT, UR30, 0x1, URZ ;  /* 0x000000011e2a7890 */ /* 0x000fe2000fffe0ff */
[----:B------:R-:W-:Y:S01]  /*1b00*/  UMOV UR38, 0x0 ;  /* 0x0000000000267882 */ /* 0x000fe20000000000 */
[----:B------:R-:W-:Y:S01]  /*1b10*/  UMOV UR39, 0x10000000 ;  /* 0x1000000000277882 */ /* 0x000fe20000000000 */
[----:B------:R-:W-:Y:S02]  /*1b20*/  UMOV UR25, UR9 ;  /* 0x0000000900197c82 */ /* 0x000fe40008000000 */
[----:B------:R-:W-:Y:S01]  /*1b30*/  @UP2 UIADD3 UR18, UPT, UPT, UR29, URZ, URZ ;  /* 0x000000ff1d122290 */ /* 0x000fe2000fffe0ff */
[----:B------:R-:W-:Y:S03]  /*1b40*/  UMOV UR26, UR10 ;  /* 0x0000000a001a7c82 */ /* 0x000fe60008000000 */
[----:B------:R-:W-:Y:S01]  /*1b50*/  UISETP.NE.AND UP0, UPT, UR18, UR16, UPT ;  /* 0x000000101200728c */ /* 0x000fe2000bf05270 */
[----:B------:R1:W-:Y:S10]  /*1b60*/  UTMALDG.4D [UR24], [UR40], desc[UR38] ;  /* 0x00002618280075b4 */ /* 0x0003f40008019000 */
[----:B------:R-:W-:Y:S07]  /*1b70*/  @UP0 UIADD3 UR42, UPT, UPT, UR30, URZ, URZ ;  /* 0x000000ff1e2a0290 */ /* 0x000fee000fffe0ff */
[----:B------:R-:W-:Y:S01]  /*1b80*/  UMOV UR30, UR42 ;  /* 0x0000002a001e7c82 */ /* 0x000fe20008000000 */
[----:B-1----:R-:W-:Y:S02]  /*1b90*/  USEL UR29, UR18, URZ, UP0 ;  /* 0x000000ff121d7287 */ /* 0x002fe40008000000 */
[----:B------:R-:W-:Y:S02]  /*1ba0*/  UISETP.NE.AND UP0, UPT, UR20, UR31, UPT ;  /* 0x0000001f1400728c */ /* 0x000fe4000bf05270 */
[----:B------:R-:W-:Y:S01]  /*1bb0*/  USEL UR28, UR19, URZ, UP2 ;  /* 0x000000ff131c7287 */ /* 0x000fe20009000000 */
[----:B------:R-:W-:Y:S06]  /*1bc0*/  UMOV UR18, UR32 ;  /* 0x0000002000127c82 */ /* 0x000fec0008000000 */
[----:B---3--:R-:W-:Y:S05]  /*1bd0*/  BRA.U UP0, `(.L_x_23) ;  /* 0xfffffffd002c7547 */ /* 0x008fea000b83ffff */
.L_x_18:
[----:B------:R-:W-:Y:S01]  /*1be0*/  ULEA UR4, UR32, UR22, 0x3 ;  /* 0x0000001620047291 */ /* 0x000fe2000f8e18ff */
[----:B-1----:R-:W-:Y:S01]  /*1bf0*/  MOV R2, UR33 ;  /* 0x0000002100027c02 */ /* 0x002fe20008000f00 */
[----:B------:R-:W-:Y:S01]  /*1c00*/  @!P1 SYNCS.ARRIVE.TRANS64.A1T0 RZ, [UR22+0x108], RZ ;  /* 0x000108ffffff99a7 */ /* 0x000fe20008100016 */
[----:B------:R-:W-:Y:S02]  /*1c10*/  UISETP.GE.AND UP0, UPT, UR34, 0x1, UPT ;  /* 0x000000012200788c */ /* 0x000fe4000bf06270 */
[----:B------:R-:W-:-:S04]  /*1c20*/  SHF.L.U32 R2, R2, 0x1f, RZ ;  /* 0x0000001f02027819 */ /* 0x000fc800000006ff */
[----:B------:R1:W3:Y:S03]  /*1c30*/  SYNCS.PHASECHK.TRANS64.TRYWAIT P2, [UR4+0x68], R2 ;  /* 0x00006802ff0075a7 */ /* 0x0002e60008041104 */
[----:B------:R-:W-:Y:S05]  /*1c40*/  BRA.U !UP0, `(.L_x_24) ;  /* 0x0000000508707547 */ /* 0x000fea000b800000 */
[----:B------:R-:W4:Y:S01]  /*1c50*/  LDC.64 R8, c[0x0][0x480] ;  /* 0x00012000ff087b82 */ /* 0x000f220000000a00 */
[----:B------:R-:W2:Y:S01]  /*1c60*/  LDCU UR25, c[0x0][0x390] ;  /* 0x00007200ff1977ac */ /* 0x000ea20008000800 */
[----:B------:R-:W2:Y:S06]  /*1c70*/  LDCU UR26, c[0x0][0x38c] ;  /* 0x00007180ff1a77ac */ /* 0x000eac0008000800 */
[----:B------:R-:W4:Y:S01]  /*1c80*/  LDC.64 R6, c[0x0][0x488] ;  /* 0x00012200ff067b82 */ /* 0x000f220000000a00 */
[----:B------:R-:W2:Y:S01]  /*1c90*/  LDCU.64 UR14, c[0x0][0x4b8] ;  /* 0x00009700ff0e77ac */ /* 0x000ea20008000a00 */
[----:B------:R-:W-:Y:S01]  /*1ca0*/  UIADD3 UR31, UPT, UPT, UR34, UR31, URZ ;  /* 0x0000001f221f7290 */ /* 0x000fe2000fffe0ff */
[----:B------:R-:W-:-:S05]  /*1cb0*/  UMOV UR40, UR34 ;  /* 0x0000002200287c82 */ /* 0x000fca0008000000 */
[----:B-1----:R-:W1:Y:S01]  /*1cc0*/  LDC.64 R2, c[0x0][0x490] ;  /* 0x00012400ff027b82 */ /* 0x002e620000000a00 */
[----:B------:R-:W-:Y:S01]  /*1cd0*/  UMOV UR38, UR32 ;  /* 0x0000002000267c82 */ /* 0x000fe20008000000 */
[----:B----4-:R-:W-:Y:S01]  /*1ce0*/  IMAD.HI.U32 R9, R45, R9, RZ ;  /* 0x000000092d097227 */ /* 0x010fe200078e00ff */
[----:B------:R-:W-:-:S05]  /*1cf0*/  ISETP.NE.AND P1, PT, R8, 0x1, PT ;  /* 0x000000010800780c */ /* 0x000fca0003f25270 */
[----:B------:R-:W4:Y:S01]  /*1d00*/  LDC.64 R4, c[0x0][0x4b0] ;  /* 0x00012c00ff047b82 */ /* 0x000f220000000a00 */
[----:B------:R-:W-:-:S04]  /*1d10*/  SHF.R.U32.HI R6, RZ, R6, R9 ;  /* 0x00000006ff067219 */ /* 0x000fc80000011609 */
        /* <DEDUP_REMOVED lines=10> */
[----:B----4-:R-:W-:Y:S02]  /*1dc0*/  R2UR UR8, R4 ;  /* 0x00000000040872ca */ /* 0x010fe400000e0000 */
[----:B------:R-:W-:Y:S02]  /*1dd0*/  R2UR UR9, R9 ;  /* 0x00000000090972ca */ /* 0x000fe400000e0000 */
[----:B------:R-:W-:-:S06]  /*1de0*/  R2UR UR6, R5 ;  /* 0x00000000050672ca */ /* 0x000fcc00000e0000 */
[----:B------:R-:W-:Y:S01]  /*1df0*/  USEL UR13, UR4, UR13, !UP0 ;  /* 0x0000000d040d7287 */ /* 0x000fe2000c000000 */
[----:B------:R-:W4:Y:S05]  /*1e00*/  LDCU.64 UR4, c[0x0][0x4d8] ;  /* 0x00009b00ff0477ac */ /* 0x000f2a0008000a00 */
[----:B------:R-:W-:-:S04]  /*1e10*/  IMAD R12, RZ, RZ, -UR13 ;  /* 0x8000000dff0c7e24 */ /* 0x000fc8000f8e02ff */
[----:B------:R-:W-:Y:S01]  /*1e20*/  IMAD R12, R7, R12, R6 ;  /* 0x0000000c070c7224 */ /* 0x000fe200078e0206 */
[----:B-1----:R-:W-:-:S04]  /*1e30*/  R2UR UR11, R2 ;  /* 0x00000000020b72ca */ /* 0x002fc800000e0000 */
[----:B------:R-:W-:Y:S02]  /*1e40*/  R2UR UR7, R12 ;  /* 0x000000000c0772ca */ /* 0x000fe400000e0000 */
[----:B------:R-:W-:-:S07]  /*1e50*/  R2UR UR12, R3 ;  /* 0x00000000030c72ca */ /* 0x000fce00000e0000 */
[----:B------:R-:W-:-:S06]  /*1e60*/  UIMAD UR11, UR9, UR8, UR11 ;  /* 0x00000008090b72a4 */ /* 0x000fcc000f8e020b */
[----:B--2-4-:R-:W-:-:S12]  /*1e70*/  UIMAD UR12, UR7, UR6, UR12 ;  /* 0x00000006070c72a4 */ /* 0x014fd8000f8e020c */
.L_x_29:
[----:B------:R-:W-:Y:S01]  /*1e80*/  @!P0 MOV R3, 0x4000 ;  /* 0x0000400000038802 */ /* 0x000fe20000000f00 */
[----:B------:R-:W-:Y:S01]  /*1e90*/  ULEA UR9, UR38, UR22, 0x3 ;  /* 0x0000001626097291 */ /* 0x000fe2000f8e18ff */
[----:B--23--:R-:W-:Y:S11]  /*1ea0*/  @P2 BRA `(.L_x_25) ;  /* 0x0000000000102947 */ /* 0x00cff60003800000 */
[----:B------:R-:W-:Y:S04]  /*1eb0*/  MOV R2, UR33 ;  /* 0x0000002100027c02 */ /* 0x000fe80008000f00 */
[----:B------:R-:W-:Y:S04]  /*1ec0*/  SHF.L.U32 R5, R2, 0x1f, RZ ;  /* 0x0000001f02057819 */ /* 0x000fe800000006ff */
[----:B------:R-:W1:Y:S02]  /*1ed0*/  SYNCS.PHASECHK.TRANS64.TRYWAIT P1, [UR9+0x68], R5 ;  /* 0x00006805ff0075a7 */ /* 0x000e640008021109 */
[----:B-1----:R-:W-:Y:S05]  /*1ee0*/  @!P1 BRA `(.L_x_26) ;  /* 0x0000005400d89947 */ /* 0x002fea0003800000 */
.L_x_25:
[----:B------:R2:W-:Y:S01]  /*1ef0*/  @!P0 SYNCS.ARRIVE.TRANS64 RZ, [UR9], R3 ;  /* 0x00000003ffff89a7 */ /* 0x0005e20008000009 */
[----:B------:R-:W-:Y:S04]  /*1f00*/  BSSY.RECONVERGENT B0, `(.L_x_27) ;  /* 0x0000003000007945 */ /* 0x000fe80003800200 */
[----:B------:R-:W-:Y:S05]  /*1f10*/  @P5 BRA `(.L_x_28) ;  /* 0x0000000000045947 */ /* 0x000fea0003800000 */
[----:B------:R-:W-:Y:S05]  /*1f20*/  BPT.TRAP 0x1 ;  /* 0x000000040000795c */ /* 0x000fea0000300000 */
.L_x_28:
[----:B------:R-:W-:Y:S05]  /*1f30*/  BSYNC.RECONVERGENT B0 ;  /* 0x0000000000007941 */ /* 0x000fea0003800200 */
.L_x_27:
        /* <DEDUP_REMOVED lines=8> */
[----:B------:R-:W-:Y:S02]  /*1fc0*/  UIADD3 UR39, UPT, UPT, UR28, 0x1, URZ ;  /* 0x000000011c277890 */ /* 0x000fe4000fffe0ff */
[----:B------:R-:W-:Y:S01]  /*1fd0*/  UIADD3 UR46, UP1, UPT, UR36, 0x80, URZ ;  /* 0x00000080242e7890 */ /* 0x000fe2000ff3e0ff */
[----:B-1----:R-:W-:Y:S01]  /*1fe0*/  MOV R2, UR33 ;  /* 0x0000002100027c02 */ /* 0x002fe20008000f00 */
[----:B------:R-:W-:Y:S02]  /*1ff0*/  ULEA UR16, UR38, UR22, 0xd ;  /* 0x0000001626107291 */ /* 0x000fe4000f8e68ff */
[----:B------:R-:W-:Y:S01]  /*2000*/  UPRMT UR41, UR6, 0x40, UR7 ;  /* 0x0000004006297896 */ /* 0x000fe20008000007 */
[----:B--2---:R-:W-:Y:S01]  /*2010*/  SHF.L.U32 R3, R2, 0x1f, RZ ;  /* 0x0000001f02037819 */ /* 0x004fe200000006ff */
[----:B------:R-:W-:Y:S02]  /*2020*/  UISETP.NE.AND UP2, UPT, UR39, UR26, UPT ;  /* 0x0000001a2700728c */ /* 0x000fe4000bf45270 */
[----:B------:R-:W-:Y:S01]  /*2030*/  USHF.L.U32 UR10, UR30, 0x6, URZ ;  /* 0x000000061e0a7899 */ /* 0x000fe200080006ff */
[----:B------:R1:W2:Y:S01]  /*2040*/  SYNCS.PHASECHK.TRANS64.TRYWAIT P2, [UR8+0x68], R3 ;  /* 0x00006803ff0075a7 */ /* 0x0002a20008041108 */
[----:B------:R-:W-:Y:S02]  /*2050*/  UIADD3.X UR47, UPT, UPT, URZ, UR37, URZ, UP1, !UPT ;  /* 0x00000025ff2f7290 */ /* 0x000fe40008ffe4ff */
[----:B------:R-:W-:Y:S02]  /*2060*/  UIADD3 UR8, UPT, UPT, UR16, 0x3400, URZ ;  /* 0x0000340010087890 */ /* 0x000fe4000fffe0ff */
[----:B------:R-:W-:Y:S02]  /*2070*/  UPRMT UR48, UR41, 0x5410, URZ ;  /* 0x0000541029307896 */ /* 0x000fe400080000ff */
[----:B------:R-:W-:Y:S02]  /*2080*/  UIADD3 UR44, UP0, UPT, UR36, 0x180, URZ ;  /* 0x00000180242c7890 */ /* 0x000fe4000ff1e0ff */
[----:B------:R-:W-:Y:S02]  /*2090*/  UIADD3 UR16, UPT, UPT, UR16, 0x1d400, URZ ;  /* 0x0001d40010107890 */ /* 0x000fe4000fffe0ff */
[----:B------:R-:W-:Y:S02]  /*20a0*/  UIADD3.X UR45, UPT, UPT, URZ, UR37, URZ, UP0, !UPT ;  /* 0x00000025ff2d7290 */ /* 0x000fe400087fe4ff */
[----:B------:R-:W-:Y:S01]  /*20b0*/  UIADD3 UR38, UPT, UPT, UR29, 0x1, URZ ;  /* 0x000000011d267890 */ /* 0x000fe2000fffe0ff */
[----:B------:R1:W-:Y:S01]  /*20c0*/  UTMALDG.4D.IM2COL [UR8], [UR46], UR48 ;  /* 0x000000082e0073b4 */ /* 0x0003e20008058030 */
[----:B------:R-:W-:Y:S02]  /*20d0*/  @UP2 UIADD3 UR38, UPT, UPT, UR29, URZ, URZ ;  /* 0x000000ff1d262290 */ /* 0x000fe4000fffe0ff */
[----:B------:R-:W-:Y:S02]  /*20e0*/  UIADD3 UR41, UPT, UPT, UR30, 0x1, URZ ;  /* 0x000000011e297890 */ /* 0x000fe4000fffe0ff */
[----:B------:R-:W-:Y:S02]  /*20f0*/  UISETP.NE.AND UP0, UPT, UR38, UR25, UPT ;  /* 0x000000192600728c */ /* 0x000fe4000bf05270 */
[----:B------:R-:W-:Y:S01]  /*2100*/  UIADD3 UR49, UPT, UPT, UR40, -0x1, URZ ;  /* 0xffffffff28317890 */ /* 0x000fe2000fffe0ff */
[----:B------:R-:W-:Y:S01]  /*2110*/  UMOV UR42, 0x0 ;  /* 0x00000000002a7882 */ /* 0x000fe20000000000 */
[----:B------:R-:W-:Y:S01]  /*2120*/  UMOV UR43, 0x10000000 ;  /* 0x10000000002b7882 */ /* 0x000fe20000000000 */
[----:B------:R-:W-:Y:S01]  /*2130*/  UMOV UR19, UR27 ;  /* 0x0000001b00137c82 */ /* 0x000fe20008000000 */
[----:B------:R-:W-:Y:S01]  /*2140*/  UMOV UR20, UR28 ;  /* 0x0000001c00147c82 */ /* 0x000fe20008000000 */
[----:B------:R-:W-:Y:S01]  /*2150*/  USEL UR28, UR39, URZ, UP2 ;  /* 0x000000ff271c7287 */ /* 0x000fe20009000000 */
[----:B------:R-:W-:Y:S03]  /*2160*/  UMOV UR21, UR29 ;  /* 0x0000001d00157c82 */ /* 0x000fe60008000000 */
[----:B------:R-:W-:Y:S02]  /*2170*/  @UP0 UIADD3 UR41, UPT, UPT, UR30, URZ, URZ ;  /* 0x000000ff1e290290 */ /* 0x000fe4000fffe0ff */
[----:B------:R-:W-:Y:S01]  /*2180*/  USEL UR29, UR38, URZ, UP0 ;  /* 0x000000ff261d7287 */ /* 0x000fe20008000000 */
[----:B------:R-:W-:Y:S01]  /*2190*/  UMOV UR17, UR9 ;  /* 0x0000000900117c82 */ /* 0x000fe20008000000 */
[----:B------:R-:W-:Y:S01]  /*21a0*/  UMOV UR18, UR10 ;  /* 0x0000000a00127c82 */ /* 0x000fe20008000000 */
[----:B------:R-:W-:Y:S01]  /*21b0*/  UISETP.GT.U32.AND UP0, UPT, UR40, 0x1, UPT ;  /* 0x000000012800788c */ /* 0x000fe2000bf04070 */
[----:B------:R1:W-:Y:S01]  /*21c0*/  UTMALDG.4D [UR16], [UR44], desc[UR42] ;  /* 0x00002a102c0075b4 */ /* 0x0003e20008019000 */
[----:B------:R-:W-:Y:S01]  /*21d0*/  UMOV UR38, UR32 ;  /* 0x0000002000267c82 */ /* 0x000fe20008000000 */
[----:B------:R-:W-:Y:S01]  /*21e0*/  UMOV UR40, UR49 ;  /* 0x0000003100287c82 */ /* 0x000fe20008000000 */
[----:B------:R-:W-:Y:S05]  /*21f0*/  UMOV UR30, UR41 ;  /* 0x00000029001e7c82 */ /* 0x000fea0008000000 */
[----:B-1----:R-:W-:Y:S05]  /*2200*/  BRA.U UP0, `(.L_x_29) ;  /* 0xfffffffd001c7547 */ /* 0x002fea000b83ffff */
.L_x_24:
[----:B------:R-:W-:Y:S01]  /*2210*/  SHF.L.U32 R3, R10, 0x1f, RZ ;  /* 0x0000001f0a037819 */ /* 0x000fe200000006ff */
[----:B------:R-:W-:-:S03]  /*2220*/  NOP ;  /* 0x0000000000007918 */ /* 0x000fc60000000000 */
[----:B------:R-:W4:Y:S02]  /*2230*/  SYNCS.PHASECHK.TRANS64.TRYWAIT P1, [UR22+0x110], R3 ;  /* 0x00011003ff0075a7 */ /* 0x000f240008021116 */
[----:B----4-:R-:W-:Y:S05]  /*2240*/  @!P1 BRA `(.L_x_30) ;  /* 0x0000005400189947 */ /* 0x010fea0003800000 */
.L_x_120:
[----:B------:R-:W4:Y:S01]  /*2250*/  LDS.128 R4, [UR22+0x150] ;  /* 0x00015016ff047984 */ /* 0x000f220008000c00 */
[----:B------:R-:W-:Y:S01]  /*2260*/  UIADD3 UR4, UPT, UPT, UR22, 0x118, URZ ;  /* 0x0000011816047890 */ /* 0x000fe2000fffe0ff */
[----:B------:R-:W-:Y:S01]  /*2270*/  ISETP.GE.AND P1, PT, R26, 0x1, PT ;  /* 0x000000011a00780c */ /* 0x000fe20003f26270 */
[----:B------:R-:W-:Y:S01]  /*2280*/  @!PT LDS RZ, [RZ] ;  /* 0x00000000fffff984 */ /* 0x000fe20000000800 */
[----:B------:R-:W-:Y:S01]  /*2290*/  @!PT LDS RZ, [RZ] ;  /* 0x00000000fffff984 */ /* 0x000fe20000000800 */
[----:B------:R-:W-:Y:S01]  /*22a0*/  @!PT LDS RZ, [RZ] ;  /* 0x00000000fffff984 */ /* 0x000fe20000000800 */
[----:B------:R-:W-:Y:S01]  /*22b0*/  @!PT LDS RZ, [RZ] ;  /* 0x00000000fffff984 */ /* 0x000fe20000000800 */
[----:B------:R1:W-:Y:S06]  /*22c0*/  MEMBAR.ALL.CTA ;  /* 0x0000000000007992 */ /* 0x0003ec0000008000 */
[----:B-1----:R-:W1:Y:S01]  /*22d0*/  FENCE.VIEW.ASYNC.S ;  /* 0x00000000000073c6 */ /* 0x002e620000000000 */
[----:B------:R-:W-:-:S09]  /*22e0*/  UPRMT UR4, URZ, 0x654, UR4 ;  /* 0x00000654ff047896 */ /* 0x000fd20008000004 */
[----:B-1----:R-:W-:Y:S01]  /*22f0*/  SYNCS.ARRIVE.TRANS64.RED.A1T0 RZ, [UR4], RZ ;  /* 0x000000ffffff79a7 */ /* 0x002fe20008100404 */
[----:B----4-:R-:W-:-:S13]  /*2300*/  LOP3.LUT P4, RZ, R6, 0x1, RZ, 0xc0, !PT ;  /* 0x0000000106ff7812 */ /* 0x010fda000788c0ff */
[----:B------:R-:W-:Y:S02]  /*2310*/  @P4 MOV R15, R4 ;  /* 0x00000004000f4202 */ /* 0x000fe40000000f00 */
[----:B------:R-:W-:Y:S01]  /*2320*/  @P4 LOP3.LUT R13, R5, 0xffff, RZ, 0xc0, !PT ;  /* 0x0000ffff050d4812 */ /* 0x000fe200078ec0ff */
[----:B------:R-:W-:Y:S06]  /*2330*/  @!P1 BRA `(.L_x_31) ;  /* 0x0000000000b89947 */ /* 0x000fec0003800000 */
[----:B------:R-:W1:Y:S01]  /*2340*/  LDC.64 R4, c[0x0][0xb18] ;  /* 0x0002c600ff047b82 */ /* 0x000e620000000a00 */
[----:B--2---:R-:W-:-:S07]  /*2350*/  ISETP.NE.AND P3, PT, R26, 0x1, PT ;  /* 0x000000011a00780c */ /* 0x004fce0003f65270 */
[----:B------:R-:W2:Y:S08]  /*2360*/  LDC.64 R6, c[0x0][0xb10] ;  /* 0x0002c400ff067b82 */ /* 0x000eb00000000a00 */
[----:B------:R-:W4:Y:S08]  /*2370*/  LDC R8, c[0x0][0xb20] ;  /* 0x0002c800ff087b82 */ /* 0x000f300000000800 */
[----:B------:R-:W3:Y:S01]  /*2380*/  LDC R12, c[0x0][0xb0c] ;  /* 0x0002c300ff0c7b82 */ /* 0x000ee20000000800 */
[----:B-1----:R-:W-:Y:S01]  /*2390*/  IMAD.HI.U32 R9, R0, R5, RZ ;  /* 0x0000000500097227 */ /* 0x002fe200078e00ff */
[----:B------:R-:W-:-:S03]  /*23a0*/  ISETP.NE.AND P1, PT, R4, 0x1, PT ;  /* 0x000000010400780c */ /* 0x000fc60003f25270 */
[----:B------:R-:W-:-:S03]  /*23b0*/  IMAD.HI.U32 R5, R13, R5, RZ ;  /* 0x000000050d057227 */ /* 0x000fc600078e00ff */
[----:B------:R-:W1:Y:S01]  /*23c0*/  LDC.64 R2, c[0x0][0xb28] ;  /* 0x0002ca00ff027b82 */ /* 0x000e620000000a00 */
[----:B--2---:R-:W-:-:S04]  /*23d0*/  IMAD.HI.U32 R14, R11, R6, RZ ;  /* 0x000000060b0e7227 */ /* 0x004fc800078e00ff */
[----:B------:R-:W-:Y:S01]  /*23e0*/  IMAD.HI.U32 R16, R15, R6, RZ ;  /* 0x000000060f107227 */ /* 0x000fe200078e00ff */
[----:B------:R-:W-:Y:S02]  /*23f0*/  SHF.R.U32.HI R14, RZ, R7, R14 ;  /* 0x00000007ff0e7219 */ /* 0x000fe4000001160e */
[-C--:B----4-:R-:W-:Y:S02]  /*2400*/  SHF.R.U32.HI R9, RZ, R8.reuse, R9 ;  /* 0x00000008ff097219 */ /* 0x090fe40000011609 */
[----:B------:R-:W-:Y:S02]  /*2410*/  SHF.R.U32.HI R8, RZ, R8, R5 ;  /* 0x00000008ff087219 */ /* 0x000fe40000011605 */
[----:B------:R-:W-:Y:S02]  /*2420*/  SEL R9, R0, R9, !P1 ;  /* 0x0000000900097207 */ /* 0x000fe40004800000 */
[----:B------:R-:W-:Y:S02]  /*2430*/  SHF.R.U32.HI R16, RZ, R7, R16 ;  /* 0x00000007ff107219 */ /* 0x000fe40000011610 */
[----:B---3--:R-:W-:-:S02]  /*2440*/  ISETP.NE.AND P2, PT, R12, 0x1, PT ;  /* 0x000000010c00780c */ /* 0x008fc40003f45270 */
[----:B------:R-:W-:Y:S02]  /*2450*/  SEL R5, R13, R8, !P1 ;  /* 0x000000080d057207 */ /* 0x000fe40004800000 */
[----:B------:R-:W-:Y:S02]  /*2460*/  SEL R17, R11, R14, !P2 ;  /* 0x0000000e0b117207 */ /* 0x000fe40005000000 */
[----:B------:R-:W-:Y:S01]  /*2470*/  SEL R7, R15, R16, !P2 ;  /* 0x000000100f077207 */ /* 0x000fe20005000000 */
[----:B-1----:R-:W-:-:S04]  /*2480*/  IMAD.HI.U32 R14, R9, R2, RZ ;  /* 0x00000002090e7227 */ /* 0x002fc800078e00ff */
[----:B------:R-:W-:Y:S01]  /*2490*/  IMAD.HI.U32 R6, R17, R2, RZ ;  /* 0x0000000211067227 */ /* 0x000fe200078e00ff */
[----:B------:R-:W-:-:S04]  /*24a0*/  @P3 SHF.R.U32.HI R9, RZ, R3, R14 ;  /* 0x00000003ff093219 */ /* 0x000fc8000001160e */
        /* <DEDUP_REMOVED lines=8> */
[----:B------:R-:W-:-:S04]  /*2530*/  @!P1 IMAD.HI.U32 R8, R7, R2, RZ ;  /* 0x0000000207089227 */ /* 0x000fc800078e00ff */
[----:B------:R-:W-:Y:S01]  /*2540*/  IMAD.MOV R2, RZ, RZ, -R6 ;  /* 0x000000ffff027224 */ /* 0x000fe200078e0a06 */
[----:B------:R-:W-:-:S03]  /*2550*/  @!P1 SHF.R.U32.HI R8, RZ, R3, R8 ;  /* 0x00000003ff089219 */ /* 0x000fc60000011608 */
[----:B------:R-:W-:Y:S01]  /*2560*/  IMAD R2, R26, R2, R5 ;  /* 0x000000021a027224 */ /* 0x000fe200078e0205 */
[----:B------:R-:W-:Y:S02]  /*2570*/  @!P1 SEL R3, R7, R8, !P3 ;  /* 0x0000000807039207 */ /* 0x000fe40005800000 */
[----:B------:R-:W-:-:S03]  /*2580*/  IADD3 R8, PT, PT, -R5, RZ, RZ ;  /* 0x000000ff05087210 */ /* 0x000fc60007ffe1ff */
[--C-:B------:R-:W-:Y:S02]  /*2590*/  @!P1 IMAD.IADD R6, R6, 0x1, -R3.reuse ;  /* 0x0000000106069824 */ /* 0x100fe400078e0a03 */
[----:B------:R-:W-:Y:S01]  /*25a0*/  @!P1 IMAD R3, R2, R17, R3 ;  /* 0x0000001102039224 */ /* 0x000fe200078e0203 */
[----:B------:R-:W-:Y:S01]  /*25b0*/  IADD3 R2, PT, PT, -R7, RZ, RZ ;  /* 0x000000ff07027210 */ /* 0x000fe20007ffe1ff */
[----:B------:R-:W-:Y:S02]  /*25c0*/  @!P1 IMAD R5, R26, R6, R7 ;  /* 0x000000061a059224 */ /* 0x000fe400078e0207 */
[----:B------:R-:W-:Y:S02]  /*25d0*/  IMAD R8, R4, R8, R13 ;  /* 0x0000000804087224 */ /* 0x000fe400078e020d */
[----:B------:R-:W-:Y:S02]  /*25e0*/  @!P1 IMAD.MOV.U32 R7, RZ, RZ, R3 ;  /* 0x000000ffff079224 */ /* 0x000fe400078e0003 */
[----:B------:R-:W-:-:S02]  /*25f0*/  IMAD R2, R12, R2, R15 ;  /* 0x000000020c027224 */ /* 0x000fc400078e020f */
[----:B------:R-:W-:Y:S02]  /*2600*/  IMAD R13, R5, R4, R8 ;  /* 0x00000004050d7224 */ /* 0x000fe400078e0208 */
[----:B------:R-:W-:Y:S02]  /*2610*/  IMAD R15, R7, R12, R2 ;  /* 0x0000000c070f7224 */ /* 0x000fe400078e0202 */
.L_x_31:
[----:B------:R-:W1:Y:S02]  /*2620*/  LDCU UR4, c[0x0][0xb30] ;  /* 0x00016600ff0477ac */ /* 0x000e640008000800 */
[----:B-1----:R-:W-:-:S09]  /*2630*/  UISETP.NE.AND UP0, UPT, UR4, 0x1, UPT ;  /* 0x000000010400788c */ /* 0x002fd2000bf05270 */
[----:B------:R-:W-:Y:S05]  /*2640*/  BRA.U UP0, `(.L_x_32) ;  /* 0x0000000100407547 */ /* 0x000fea000b800000 */
[----:B------:R-:W1:Y:S08]  /*2650*/  LDC.64 R4, c[0x0][0xb10] ;  /* 0x0002c400ff047b82 */ /* 0x000e700000000a00 */
[----:B------:R-:W4:Y:S08]  /*2660*/  LDC.64 R2, c[0x0][0xb18] ;  /* 0x0002c600ff027b82 */ /* 0x000f300000000a00 */
[----:B------:R-:W2:Y:S08]  /*2670*/  LDC R6, c[0x0][0xb20] ;  /* 0x0002c800ff067b82 */ /* 0x000eb00000000800 */
[----:B------:R-:W3:Y:S01]  /*2680*/  LDC R8, c[0x0][0xb0c] ;  /* 0x0002c300ff087b82 */ /* 0x000ee20000000800 */
[----:B-1----:R-:W-:-:S05]  /*2690*/  IMAD.HI.U32 R4, R15, R4, RZ ;  /* 0x000000040f047227 */ /* 0x002fca00078e00ff */
[----:B------:R-:W-:Y:S01]  /*26a0*/  SHF.R.U32.HI R4, RZ, R5, R4 ;  /* 0x00000005ff047219 */ /* 0x000fe20000011604 */
[----:B----4-:R-:W-:Y:S01]  /*26b0*/  IMAD.HI.U32 R3, R13, R3, RZ ;  /* 0x000000030d037227 */ /* 0x010fe200078e00ff */
[----:B------:R-:W-:-:S04]  /*26c0*/  ISETP.NE.AND P1, PT, R2, 0x1, PT ;  /* 0x000000010200780c */ /* 0x000fc80003f25270 */
[----:B--2---:R-:W-:-:S04]  /*26d0*/  SHF.R.U32.HI R6, RZ, R6, R3 ;  /* 0x00000006ff067219 */ /* 0x004fc80000011603 */
[----:B------:R-:W-:Y:S02]  /*26e0*/  SEL R3, R13, R6, !P1 ;  /* 0x000000060d037207 */ /* 0x000fe40004800000 */
[----:B---3--:R-:W-:-:S04]  /*26f0*/  ISETP.NE.AND P2, PT, R8, 0x1, PT ;  /* 0x000000010800780c */ /* 0x008fc80003f45270 */
[----:B------:R-:W-:-:S05]  /*2700*/  SEL R4, R15, R4, !P2 ;  /* 0x000000040f047207 */ /* 0x000fca0005000000 */
[----:B------:R-:W-:Y:S02]  /*2710*/  IMAD.IADD R5, R3, 0x1, -R4 ;  /* 0x0000000103057824 */ /* 0x000fe400078e0a04 */
[----:B------:R-:W-:Y:S02]  /*2720*/  IMAD.IADD R3, R4, 0x1, -R3 ;  /* 0x0000000104037824 */ /* 0x000fe400078e0a03 */
[----:B------:R-:W-:Y:S02]  /*2730*/  IMAD R15, R5, R8, R15 ;  /* 0x00000008050f7224 */ /* 0x000fe400078e020f */
[----:B------:R-:W-:-:S07]  /*2740*/  IMAD R13, R3, R2, R13 ;  /* 0x00000002030d7224 */ /* 0x000fce00078e020d */
.L_x_32:
[----:B------:R-:W-:Y:S01]  /*2750*/  UMOV UR20, UR31 ;  /* 0x0000001f00147c82 */ /* 0x000fe20008000000 */
[----:B------:R-:W-:Y:S01]  /*2760*/  PLOP3.LUT P1, PT, PT, PT, PT, 0x80, 0x8 ;  /* 0x000000000008781c */ /* 0x000fe20003f2f070 */
[----:B------:R-:W-:Y:S01]  /*2770*/  IMAD.IADD R45, R15, 0x1, R64 ;  /* 0x000000010f2d7824 */ /* 0x000fe200078e0240 */
[----:B------:R-:W-:Y:S01]  /*2780*/  LOP3.LUT R10, R10, 0x1, RZ, 0x3c, !PT ;  /* 0x000000010a0a7812 */ /* 0x000fe200078e3cff */
[----:B------:R-:W-:Y:S01]  /*2790*/  IMAD.IADD R18, R13, 0x1, R62 ;  /* 0x000000010d127824 */ /* 0x000fe200078e023e */
[----:B------:R-:W-:Y:S09]  /*27a0*/  @P4 BRA `(.L_x_33) ;  /* 0xffffffec00684947 */ /* 0x000ff2000383ffff */
[----:B------:R-:W-:Y:S01]  /*27b0*/  UIADD3 UR22, UPT, UPT, UR22, 0x68, URZ ;  /* 0x0000006816167890 */ /* 0x000fe2000fffe0ff */
[----:B------:R-:W-:-:S03]  /*27c0*/  MOV R3, UR33 ;  /* 0x0000002100037c02 */ /* 0x000fc60008000f00 */
[----:B------:R-:W-:Y:S01]  /*27d0*/  ULEA UR4, UR32, UR22, 0x3 ;  /* 0x0000001620047291 */ /* 0x000fe2000f8e18ff */
[----:B------:R-:W-:-:S08]  /*27e0*/  SHF.L.U32 R3, R3, 0x1f, RZ ;  /* 0x0000001f03037819 */ /* 0x000fd000000006ff */
[----:B------:R-:W1:Y:S02]  /*27f0*/  SYNCS.PHASECHK.TRANS64.TRYWAIT P0, [UR4], R3 ;  /* 0x00000003ff0075a7 */ /* 0x000e640008001104 */
[----:B-1----:R-:W-:Y:S05]  /*2800*/  @!P0 BRA `(.L_x_34) ;  /* 0x0000004c00c08947 */ /* 0x002fea0003800000 */
.L_x_122:
[----:B------:R-:W-:-:S04]  /*2810*/  UIADD3 UR6, UPT, UPT, UR32, 0x1, URZ ;  /* 0x0000000120067890 */ /* 0x000fc8000fffe0ff */
[----:B------:R-:W-:-:S04]  /*2820*/  UISETP.NE.AND UP0, UPT, UR6, 0xd, UPT ;  /* 0x0000000d0600788c */ /* 0x000fc8000bf05270 */
[----:B------:R-:W-:Y:S02]  /*2830*/  USEL UR5, URZ, 0x1, UP0 ;  /* 0x00000001ff057887 */ /* 0x000fe40008000000 */
[----:B------:R-:W-:Y:S02]  /*2840*/  USEL UR6, UR6, URZ, UP0 ;  /* 0x000000ff06067287 */ /* 0x000fe40008000000 */
[----:B------:R-:W-:Y:S02]  /*2850*/  ULOP3.LUT UR5, UR33, UR5, URZ, 0x3c, !UPT ;  /* 0x0000000521057292 */ /* 0x000fe4000f8e3cff */
[----:B------:R-:W-:-:S04]  /*2860*/  ULEA UR4, UR6, UR22, 0x3 ;  /* 0x0000001606047291 */ /* 0x000fc8000f8e18ff */
[----:B-1----:R-:W-:-:S04]  /*2870*/  MOV R3, UR5 ;  /* 0x0000000500037c02 */ /* 0x002fc80008000f00 */
[----:B------:R-:W-:-:S04]  /*2880*/  SHF.L.U32 R3, R3, 0x1f, RZ ;  /* 0x0000001f03037819 */ /* 0x000fc800000006ff */
[----:B------:R-:W1:Y:S02]  /*2890*/  SYNCS.PHASECHK.TRANS64.TRYWAIT P0, [UR4], R3 ;  /* 0x00000003ff0075a7 */ /* 0x000e640008001104 */
[----:B-1----:R-:W-:Y:S05]  /*28a0*/  @!P0 BRA `(.L_x_35) ;  /* 0x0000004c00b08947 */ /* 0x002fea0003800000 */
.L_x_124:
        /* <DEDUP_REMOVED lines=10> */
.L_x_126:
        /* <DEDUP_REMOVED lines=10> */
.L_x_128:
        /* <DEDUP_REMOVED lines=10> */
.L_x_130:
        /* <DEDUP_REMOVED lines=10> */
.L_x_132:
        /* <DEDUP_REMOVED lines=10> */
.L_x_134:
        /* <DEDUP_REMOVED lines=10> */
.L_x_136:
        /* <DEDUP_REMOVED lines=10> */
.L_x_138:
        /* <DEDUP_REMOVED lines=10> */
.L_x_140:
        /* <DEDUP_REMOVED lines=10> */
.L_x_142:
        /* <DEDUP_REMOVED lines=10> */
.L_x_144:
[----:B------:R-:W-:-:S04]  /*2ef0*/  UIADD3 UR6, UPT, UPT, UR6, 0x1, URZ ;  /* 0x0000000106067890 */ /* 0x000fc8000fffe0ff */
[----:B------:R-:W-:-:S04]  /*2f00*/  UISETP.NE.AND UP0, UPT, UR6, 0xd, UPT ;  /* 0x0000000d0600788c */ /* 0x000fc8000bf05270 */
[----:B------:R-:W-:Y:S02]  /*2f10*/  USEL UR4, URZ, 0x1, UP0 ;  /* 0x00000001ff047887 */ /* 0x000fe40008000000 */
[----:B------:R-:W-:Y:S02]  /*2f20*/  USEL UR6, UR6, URZ, UP0 ;  /* 0x000000ff06067287 */ /* 0x000fe40008000000 */
[----:B------:R-:W-:Y:S02]  /*2f30*/  ULOP3.LUT UR4, UR5, UR4, URZ, 0x3c, !UPT ;  /* 0x0000000405047292 */ /* 0x000fe4000f8e3cff */
[----:B------:R-:W-:-:S04]  /*2f40*/  ULEA UR6, UR6, UR22, 0x3 ;  /* 0x0000001606067291 */ /* 0x000fc8000f8e18ff */
[----:B------:R-:W-:Y:S02]  /*2f50*/  IMAD.U32 R2, RZ, RZ, UR4 ;  /* 0x00000004ff027e24 */ /* 0x000fe4000f8e00ff */
[----:B-1----:R-:W-:-:S03]  /*2f60*/  MOV R0, UR6 ;  /* 0x0000000600007c02 */ /* 0x002fc60008000f00 */
[----:B------:R-:W-:-:S07]  /*2f70*/  SHF.L.U32 R3, R2, 0x1f, RZ ;  /* 0x0000001f02037819 */ /* 0x000fce00000006ff */
.L_x_46:
[----:B-1----:R1:W4:Y:S02]  /*2f80*/  SYNCS.PHASECHK.TRANS64.TRYWAIT P0, [R0+URZ], R3 ;  /* 0x00000003000075a7 */ /* 0x00232400080011ff */
[----:B----4-:R-:W-:Y:S05]  /*2f90*/  @!P0 NANOSLEEP.SYNCS 0x989680 ;  /* 0x009896800000895d */ /* 0x010fea0003900000 */
[----:B------:R-:W4:Y:S02]  /*2fa0*/  @!P0 SYNCS.PHASECHK.TRANS64 P0, [R0+URZ], R3 ;  /* 0x00000003000085a7 */ /* 0x000f2400080010ff */
[----:B----4-:R-:W-:Y:S05]  /*2fb0*/  @P0 EXIT ;  /* 0x000000000000094d */ /* 0x010fea0003800000 */
[----:B------:R-:W-:Y:S05]  /*2fc0*/  BRA `(.L_x_46) ;  /* 0xfffffffc00ec7947 */ /* 0x000fea000383ffff */
.L_x_17:
[----:B------:R-:W-:-:S04]  /*2fd0*/  UISETP.NE.AND UP0, UPT, UR45, URZ, UPT ;  /* 0x000000ff2d00728c */ /* 0x000fc8000bf05270 */
[----:B------:R-:W-:-:S09]  /*2fe0*/  UISETP.NE.OR UP0, UPT, UR6, 0x1, UP0 ;  /* 0x000000010600788c */ /* 0x000fd20008705670 */
[----:B------:R-:W-:Y:S05]  /*2ff0*/  BRA.U UP0, `(.L_x_47) ;  /* 0x0000000100b07547 */ /* 0x000fea000b800000 */
[----:B------:R-:W-:Y:S01]  /*3000*/  UMOV UR4, 0x400 ;  /* 0x0000040000047882 */ /* 0x000fe20000000000 */
[----:B------:R-:W-:Y:S01]  /*3010*/  HFMA2 R3, -RZ, RZ, 0, 5.9604644775390625e-08 ;  /* 0x00000001ff037431 */ /* 0x000fe200000001ff */
[----:B------:R-:W-:Y:S01]  /*3020*/  ULEA UR45, UR45, UR4, 0x18 ;  /* 0x000000042d2d7291 */ /* 0x000fe2000f8ec0ff */
[----:B------:R-:W-:Y:S01]  /*3030*/  ISETP.NE.AND P0, PT, R2, RZ, PT ;  /* 0x000000ff0200720c */ /* 0x000fe20003f05270 */
[----:B------:R-:W-:Y:S02]  /*3040*/  IMAD.MOV.U32 R8, RZ, RZ, RZ ;  /* 0x000000ffff087224 */ /* 0x000fe400078e00ff */
[----:B------:R-:W-:Y:S02]  /*3050*/  UIADD3 UR6, UPT, UPT, UR45, 0x118, URZ ;  /* 0x000001182d067890 */ /* 0x000fe4000fffe0ff */
[----:B------:R-:W-:Y:S02]  /*3060*/  UIADD3 UR7, UPT, UPT, UR45, 0x110, URZ ;  /* 0x000001102d077890 */ /* 0x000fe4000fffe0ff */
[----:B------:R-:W-:-:S12]  /*3070*/  UPRMT UR6, URZ, 0x654, UR6 ;  /* 0x00000654ff067896 */ /* 0x000fd80008000006 */
.L_x_50:
[----:B------:R-:W-:Y:S01]  /*3080*/  SHF.L.U32 R7, R3, 0x1f, RZ ;  /* 0x0000001f03077819 */ /* 0x000fe200000006ff */
[----:B------:R-:W-:Y:S02]  /*3090*/  IMAD.U32 R9, RZ, RZ, UR7 ;  /* 0x00000007ff097e24 */ /* 0x000fe4000f8e00ff */
[----:B------:R-:W-:Y:S01]  /*30a0*/  @!P0 IMAD.MOV.U32 R5, RZ, RZ, 0x10 ;  /* 0x00000010ff058424 */ /* 0x000fe200078e00ff */
[----:B------:R-:W1:Y:S02]  /*30b0*/  SYNCS.PHASECHK.TRANS64.TRYWAIT P1, [UR45+0x118], R7 ;  /* 0x00011807ff0075a7 */ /* 0x000e64000802112d */
[----:B------:R-:W-:-:S04]  /*30c0*/  PRMT R9, R2, 0x654, R9 ;  /* 0x0000065402097816 */ /* 0x000fc80000000009 */
[----:B------:R-:W-:Y:S01]  /*30d0*/  SEL R0, R9, R0, !P0 ;  /* 0x0000000009007207 */ /* 0x000fe20004000000 */
[----:B-1----:R-:W-:Y:S06]  /*30e0*/  @!P1 BRA `(.L_x_48) ;  /* 0x0000004800a89947 */ /* 0x002fec0003800000 */
.L_x_146:
[----:B------:R-:W-:Y:S01]  /*30f0*/  UIADD3 UR4, UPT, UPT, UR45, 0x150, URZ ;  /* 0x000001502d047890 */ /* 0x000fe2000fffe0ff */
[----:B------:R2:W-:Y:S01]  /*3100*/  @!P0 SYNCS.ARRIVE.TRANS64.RED RZ, [R0+URZ], R5 ;  /* 0x0000000500ff89a7 */ /* 0x0005e200080004ff */
[----:B------:R-:W-:Y:S01]  /*3110*/  UIADD3 UR5, UPT, UPT, UR45, 0x110, URZ ;  /* 0x000001102d057890 */ /* 0x000fe2000fffe0ff */
[----:B------:R-:W-:-:S08]  /*3120*/  LOP3.LUT R3, R3, 0x1, RZ, 0x3c, !PT ;  /* 0x0000000103037812 */ /* 0x000fd000078e3cff */
[----:B------:R-:W-:Y:S06]  /*3130*/  UGETNEXTWORKID.BROADCAST [UR4], [UR5] ;  /* 0x00000000040073ca */ /* 0x000fec0008000100 */
[----:B--2---:R-:W-:-:S04]  /*3140*/  SHF.L.U32 R5, R8, 0x1f, RZ ;  /* 0x0000001f08057819 */ /* 0x004fc800000006ff */
[----:B------:R-:W2:Y:S02]  /*3150*/  SYNCS.PHASECHK.TRANS64.TRYWAIT P1, [UR45+0x110], R5 ;  /* 0x00011005ff0075a7 */ /* 0x000ea4000802112d */
[----:B--2---:R-:W-:Y:S05]  /*3160*/  @!P1 BRA `(.L_x_49) ;  /* 0x0000004800a09947 */ /* 0x004fea0003800000 */
.L_x_148:
[----:B-1----:R-:W1:Y:S01]  /*3170*/  LDS.128 R4, [UR45+0x150] ;  /* 0x0001502dff047984 */ /* 0x002e620008000c00 */
[----:B------:R-:W-:Y:S01]  /*3180*/  LOP3.LUT R8, R8, 0x1, RZ, 0x3c, !PT ;  /* 0x0000000108087812 */ /* 0x000fe200078e3cff */
[----:B------:R-:W-:Y:S01]  /*3190*/  @!PT LDS RZ, [RZ] ;  /* 0x00000000fffff984 */ /* 0x000fe20000000800 */
[----:B------:R-:W-:Y:S01]  /*31a0*/  @!PT LDS RZ, [RZ] ;  /* 0x00000000fffff984 */ /* 0x000fe20000000800 */
[----:B------:R-:W-:Y:S01]  /*31b0*/  @!PT LDS RZ, [RZ] ;  /* 0x00000000fffff984 */ /* 0x000fe20000000800 */
[----:B------:R-:W-:Y:S01]  /*31c0*/  @!PT LDS RZ, [RZ] ;  /* 0x00000000fffff984 */ /* 0x000fe20000000800 */
[----:B------:R2:W-:Y:S06]  /*31d0*/  MEMBAR.ALL.CTA ;  /* 0x0000000000007992 */ /* 0x0005ec0000008000 */
[----:B--2---:R-:W2:Y:S02]  /*31e0*/  FENCE.VIEW.ASYNC.S ;  /* 0x00000000000073c6 */ /* 0x004ea40000000000 */
[----:B--2---:R-:W-:Y:S01]  /*31f0*/  SYNCS.ARRIVE.TRANS64.RED.A1T0 RZ, [UR6], RZ ;  /* 0x000000ffffff79a7 */ /* 0x004fe20008100406 */
[----:B-1----:R-:W-:-:S13]  /*3200*/  LOP3.LUT P1, RZ, R6, 0x1, RZ, 0xc0, !PT ;  /* 0x0000000106ff7812 */ /* 0x002fda000782c0ff */
[----:B------:R-:W-:Y:S05]  /*3210*/  @P1 BRA `(.L_x_50) ;  /* 0xfffffffc00981947 */ /* 0x000fea000383ffff */
[----:B------:R-:W-:-:S04]  /*3220*/  SHF.L.U32 R0, R3, 0x1f, RZ ;  /* 0x0000001f03007819 */ /* 0x000fc800000006ff */
[----:B------:R-:W1:Y:S02]  /*3230*/  SYNCS.PHASECHK.TRANS64 P0, [UR45+0x118], R0 ;  /* 0x00011800ff0075a7 */ /* 0x000e64000800102d */
[----:B-1----:R-:W-:Y:S05]  /*3240*/  @P0 EXIT ;  /* 0x000000000000094d */ /* 0x002fea0003800000 */
[----:B------:R-:W-:-:S07]  /*3250*/  MOV R0, UR45 ;  /* 0x0000002d00007c02 */ /* 0x000fce0008000f00 */
.L_x_51:
[----:B-1----:R-:W-:-:S04]  /*3260*/  SHF.L.U32 R5, R3, 0x1f, RZ ;  /* 0x0000001f03057819 */ /* 0x002fc800000006ff */
[----:B------:R1:W2:Y:S03]  /*3270*/  SYNCS.PHASECHK.TRANS64.TRYWAIT P0, [R0+URZ+0x118], R5 ;  /* 0x00011805000075a7 */ /* 0x0002a600080011ff */
[----:B--2---:R-:W-:Y:S05]  /*3280*/  @!P0 NANOSLEEP.SYNCS 0x989680 ;  /* 0x009896800000895d */ /* 0x004fea0003900000 */
[----:B------:R-:W2:Y:S02]  /*3290*/  @!P0 SYNCS.PHASECHK.TRANS64 P0, [R0+URZ+0x118], R5 ;  /* 0x00011805000085a7 */ /* 0x000ea400080010ff */
[----:B--2---:R-:W-:Y:S05]  /*32a0*/  @P0 EXIT ;  /* 0x000000000000094d */ /* 0x004fea0003800000 */
[----:B------:R-:W-:Y:S05]  /*32b0*/  BRA `(.L_x_51) ;  /* 0xfffffffc00e87947 */ /* 0x000fea000383ffff */
.L_x_47:
[----:B------:R-:W-:-:S09]  /*32c0*/  UISETP.NE.AND UP0, UPT, UR6, URZ, UPT ;  /* 0x000000ff0600728c */ /* 0x000fd2000bf05270 */
[----:B------:R-:W-:Y:S05]  /*32d0*/  BRA.U UP0, `(.L_x_52) ;  /* 0x0000000d00787547 */ /* 0x000fea000b800000 */
[----:B------:R-:W-:Y:S01]  /*32e0*/  UMOV UR4, 0x40 ;  /* 0x0000004000047882 */ /* 0x000fe20000000000 */
[----:B------:R-:W-:Y:S01]  /*32f0*/  NOP ;  /* 0x0000000000007918 */ /* 0x000fe20000000000 */
[----:B------:R-:W-:Y:S01]  /*3300*/  ULEA UR4, UR45, UR4, 0x18 ;  /* 0x000000042d047291 */ /* 0x000fe2000f8ec0ff */
[----:B------:R-:W-:Y:S02]  /*3310*/  UMOV UR5, 0x400 ;  /* 0x0000040000057882 */ /* 0x000fe40000000000 */
[----:B------:R-:W-:-:S06]  /*3320*/  ULEA UR45, UR45, UR5, 0x18 ;  /* 0x000000052d2d7291 */ /* 0x000fcc000f8ec0ff */
[----:B------:R-:W1:Y:S02]  /*3330*/  LDS.U8 R0, [UR4+0x1c] ;  /* 0x00001c04ff007984 */ /* 0x000e640008000000 */
[----:B-1----:R-:W-:-:S13]  /*3340*/  ISETP.NE.AND P0, PT, R0, RZ, PT ;  /* 0x000000ff0000720c */ /* 0x002fda0003f05270 */
[----:B------:R-:W-:Y:S05]  /*3350*/  @P0 BRA `(.L_x_53) ;  /* 0x0000000000580947 */ /* 0x000fea0003800000 */
[----:B------:R-:W-:-:S13]  /*3360*/  ELECT P0, URZ, PT ;  /* 0x0000000000ff782f */ /* 0x000fda0003800000 */
[----:B------:R-:W-:Y:S05]  /*3370*/  @!P0 BRA `(.L_x_54) ;  /* 0x0000000000608947 */ /* 0x000fea0003800000 */
[----:B------:R-:W-:Y:S01]  /*3380*/  UMOV UR5, 0x10 ;  /* 0x0000001000057882 */ /* 0x000fe20000000000 */
[----:B------:R-:W-:Y:S01]  /*3390*/  HFMA2 R0, -RZ, RZ, 0, 5.9604644775390625e-08 ;  /* 0x00000001ff007431 */ /* 0x000fe200000001ff */
[----:B------:R-:W-:-:S03]  /*33a0*/  MOV R2, 0xffff ;  /* 0x0000ffff00027802 */ /* 0x000fc60000000f00 */
[----:B------:R-:W-:Y:S04]  /*33b0*/  DEPBAR.LE SB1, 0x36 ;  /* 0x00009d800000791a */ /* 0x000fe80000000000 */
[----:B------:R-:W1:Y:S02]  /*33c0*/  UTCATOMSWS.FIND_AND_SET.ALIGN UP0, UR5, UR5 ;  /* 0x00000005000575e3 */ /* 0x000e640008000800 */
[----:B-1----:R-:W-:Y:S01]  /*33d0*/  MOV R3, UR5 ;  /* 0x0000000500037c02 */ /* 0x002fe20008000f00 */
[----:B------:R-:W-:Y:S06]  /*33e0*/  BRA.U UP0, `(.L_x_55) ;  /* 0x0000000100187547 */ /* 0x000fec000b800000 */
.L_x_56:
[----:B------:R-:W-:Y:S05]  /*33f0*/  NANOSLEEP 0x64 ;  /* 0x000000640000795d */ /* 0x000fea0003800000 */
[----:B------:R-:W-:-:S05]  /*3400*/  UMOV UR5, 0x10 ;  /* 0x0000001000057882 */ /* 0x000fca0000000000 */
[----:B------:R-:W-:Y:S04]  /*3410*/  DEPBAR.LE SB1, 0x36 ;  /* 0x00009d800000791a */ /* 0x000fe80000000000 */
[----:B------:R-:W1:Y:S02]  /*3420*/  UTCATOMSWS.FIND_AND_SET.ALIGN UP0, UR5, UR5 ;  /* 0x00000005000575e3 */ /* 0x000e640008000800 */
[----:B-1----:R-:W-:Y:S01]  /*3430*/  MOV R3, UR5 ;  /* 0x0000000500037c02 */ /* 0x002fe20008000f00 */
[----:B------:R-:W-:Y:S05]  /*3440*/  BRA.U !UP0, `(.L_x_56) ;  /* 0xfffffffd08e87547 */ /* 0x000fea000b83ffff */
.L_x_55:
[-C--:B------:R-:W-:Y:S02]  /*3450*/  SHF.L.U32 R2, R2, R3.reuse, RZ ;  /* 0x0000000302027219 */ /* 0x080fe400000006ff */
[----:B------:R-:W-:Y:S01]  /*3460*/  SHF.L.U32 R0, R0, R3, RZ ;  /* 0x0000000300007219 */ /* 0x000fe200000006ff */
[----:B------:R-:W-:Y:S02]  /*3470*/  IMAD.SHL.U32 R3, R3, 0x20, RZ ;  /* 0x0000002003037824 */ /* 0x000fe400078e00ff */
[----:B------:R1:W-:Y:S04]  /*3480*/  ATOMS.OR RZ, [UR4+0x14], R2 ;  /* 0x00001402ffff798c */ /* 0x0003e8000b000004 */
[----:B------:R1:W-:Y:S04]  /*3490*/  ATOMS.OR RZ, [UR4+0x18], R0 ;  /* 0x00001800ffff798c */ /* 0x0003e8000b000004 */
[----:B------:R1:W-:Y:S01]  /*34a0*/  STS [UR45+0x160], R3 ;  /* 0x00016003ff007988 */ /* 0x0003e2000800082d */
[----:B------:R-:W-:Y:S05]  /*34b0*/  BRA `(.L_x_54) ;  /* 0x0000000000107947 */ /* 0x000fea0003800000 */
.L_x_53:
[----:B------:R-:W-:Y:S02]  /*34c0*/  MOV R0, 0xffffffff ;  /* 0xffffffff00007802 */ /* 0x000fe40000000f00 */
[----:B------:R-:W-:-:S03]  /*34d0*/  MOV R2, 0x3500 ;  /* 0x0000350000027802 */ /* 0x000fc60000000f00 */
[----:B------:R1:W-:Y:S04]  /*34e0*/  STS [UR45+0x160], R0 ;  /* 0x00016000ff007988 */ /* 0x0003e8000800082d */
[----:B-1-3-5:R-:W-:Y:S05]  /*34f0*/  CALL.REL.NOINC `($__internal_1_$__cuda_sm10x_tcgen05_guardrail_trap_phase_invalid_during_alloc) ;  /* 0x0000004c00387944 */ /* 0x02afea0003c00000 */
.L_x_54:
[----:B------:R-:W-:Y:S05]  /*3500*/  WARPSYNC.ALL ;  /* 0x0000000000007948 */ /* 0x000fea0003800000 */
[----:B------:R-:W2:Y:S01]  /*3510*/  S2UR UR6, SR_CgaCtaId ;  /* 0x00000000000679c3 */ /* 0x000ea20000008800 */
[----:B------:R-:W-:Y:S01]  /*3520*/  UMOV UR4, 0x400 ;  /* 0x0000040000047882 */ /* 0x000fe20000000000 */
[----:B------:R-:W-:-:S06]  /*3530*/  NOP ;  /* 0x0000000000007918 */ /* 0x000fcc0000000000 */
[----:B------:R-:W-:Y:S06]  /*3540*/  BAR.ARV 0x6, 0xa0 ;  /* 0x0182800000007b1d */ /* 0x000fec0000002000 */
[----:B------:R-:W-:Y:S01]  /*3550*/  IMAD.MOV.U32 R8, RZ, RZ, 0x1 ;  /* 0x00000001ff087424 */ /* 0x000fe200078e00ff */
[----:B------:R-:W-:Y:S01]  /*3560*/  UMOV UR15, URZ ;  /* 0x000000ff000f7c82 */ /* 0x000fe20008000000 */
[----:B------:R-:W-:Y:S01]  /*3570*/  UMOV UR14, URZ ;  /* 0x000000ff000e7c82 */ /* 0x000fe20008000000 */
[----:B------:R-:W-:Y:S01]  /*3580*/  UMOV UR24, 0x0 ;  /* 0x0000000000187882 */ /* 0x000fe20000000000 */
[----:B------:R-:W-:Y:S01]  /*3590*/  UMOV UR25, 0x4100010 ;  /* 0x0410001000197882 */ /* 0x000fe20000000000 */
[----:B------:R-:W-:Y:S01]  /*35a0*/  UMOV UR22, 0x0 ;  /* 0x0000000000167882 */ /* 0x000fe20000000000 */
[----:B------:R-:W-:Y:S01]  /*35b0*/  UMOV UR23, 0x4100010 ;  /* 0x0410001000177882 */ /* 0x000fe20000000000 */
[----:B------:R-:W-:Y:S01]  /*35c0*/  UMOV UR20, 0x0 ;  /* 0x0000000000147882 */ /* 0x000fe20000000000 */
[----:B------:R-:W-:Y:S01]  /*35d0*/  UMOV UR21, 0x4100010 ;  /* 0x0410001000157882 */ /* 0x000fe20000000000 */
[----:B------:R-:W-:Y:S01]  /*35e0*/  UMOV UR18, 0x0 ;  /* 0x0000000000127882 */ /* 0x000fe20000000000 */
[----:B--2---:R-:W-:Y:S01]  /*35f0*/  ULEA UR6, UR6, UR4, 0x18 ;  /* 0x0000000406067291 */ /* 0x004fe2000f8ec0ff */
[----:B------:R-:W2:Y:S03]  /*3600*/  LDCU.64 UR4, c[0x0][0x388] ;  /* 0x00007100ff0477ac */ /* 0x000ea60008000a00 */
[----:B------:R-:W-:-:S02]  /*3610*/  UIADD3 UR9, UPT, UPT, UR6, 0x3400, URZ ;  /* 0x0000340006097890 */ /* 0x000fc4000fffe0ff */
[----:B------:R-:W-:-:S03]  /*3620*/  UIADD3 UR10, UPT, UPT, UR6, 0x1d400, URZ ;  /* 0x0001d400060a7890 */ /* 0x000fc6000fffe0ff */
[----:B------:R-:W1:Y:S01]  /*3630*/  LDS R9, [UR6+0x160] ;  /* 0x00016006ff097984 */ /* 0x000e620008000800 */
[----:B------:R-:W-:Y:S02]  /*3640*/  USHF.R.U32.HI UR9, URZ, 0x4, UR9 ;  /* 0x00000004ff097899 */ /* 0x000fe40008011609 */
[----:B------:R-:W-:Y:S02]  /*3650*/  USHF.R.U32.HI UR10, URZ, 0x4, UR10 ;  /* 0x00000004ff0a7899 */ /* 0x000fe4000801160a */
[----:B------:R-:W-:Y:S02]  /*3660*/  ULOP3.LUT UR9, UR9, 0x3fff, URZ, 0xc0, !UPT ;  /* 0x00003fff09097892 */ /* 0x000fe4000f8ec0ff */
[----:B------:R-:W-:Y:S02]  /*3670*/  ULOP3.LUT UR10, UR10, 0x3fff, URZ, 0xc0, !UPT ;  /* 0x00003fff0a0a7892 */ /* 0x000fe4000f8ec0ff */
[----:B------:R-:W-:Y:S02]  /*3680*/  ULOP3.LUT UR9, UR9, 0x10000, URZ, 0xfc, !UPT ;  /* 0x0001000009097892 */ /* 0x000fe4000f8efcff */
[----:B--2---:R-:W-:-:S02]  /*3690*/  UIADD3 UR7, UPT, UPT, UR4, 0x3f, URZ ;  /* 0x0000003f04077890 */ /* 0x004fc4000fffe0ff */
[----:B------:R-:W-:Y:S02]  /*36a0*/  ULOP3.LUT UR10, UR10, 0x10000, URZ, 0xfc, !UPT ;  /* 0x000100000a0a7892 */ /* 0x000fe4000f8efcff */
[----:B------:R-:W-:Y:S01]  /*36b0*/  USHF.R.S32.HI UR4, URZ, 0x1f, UR7 ;  /* 0x0000001fff047899 */ /* 0x000fe20008011407 */
[----:B------:R-:W-:-:S03]  /*36c0*/  UMOV UR19, 0x4100010 ;  /* 0x0410001000137882 */ /* 0x000fc60000000000 */
[----:B------:R-:W-:-:S04]  /*36d0*/  ULEA.HI UR7, UR4, UR7, URZ, 0x6 ;  /* 0x0000000704077291 */ /* 0x000fc8000f8f30ff */
[----:B------:R-:W-:-:S03]  /*36e0*/  USHF.R.S32.HI UR7, URZ, 0x6, UR7 ;  /* 0x00000006ff077899 */ /* 0x000fc60008011407 */
[----:B------:R-:W2:Y:S01]  /*36f0*/  LDCU UR4, c[0x0][0x390] ;  /* 0x00007200ff0477ac */ /* 0x000ea20008000800 */
[----:B------:R-:W-:Y:S02]  /*3700*/  UIMAD UR7, UR7, UR5, URZ ;  /* 0x00000005070772a4 */ /* 0x000fe4000f8e02ff */
[----:B------:R-:W-:-:S04]  /*3710*/  UIADD3 UR5, UPT, UPT, UR6, 0x118, URZ ;  /* 0x0000011806057890 */ /* 0x000fc8000fffe0ff */
[----:B------:R-:W-:Y:S01]  /*3720*/  UPRMT UR5, URZ, 0x654, UR5 ;  /* 0x00000654ff057896 */ /* 0x000fe20008000005 */
[C---:B-1----:R-:W-:Y:S01]  /*3730*/  VIADD R3, R9.reuse, 0x40 ;  /* 0x0000004009037836 */ /* 0x042fe20000000000 */
[----:B------:R-:W-:Y:S01]  /*3740*/  LOP3.LUT R2, R9, 0xffff, RZ, 0xc0, !PT ;  /* 0x0000ffff09027812 */ /* 0x000fe200078ec0ff */
[----:B--2---:R-:W-:-:S03]  /*3750*/  UIMAD UR4, UR7, UR4, URZ ;  /* 0x00000004070472a4 */ /* 0x004fc6000f8e02ff */
[----:B------:R-:W-:Y:S01]  /*3760*/  LOP3.LUT R3, R3, 0xffff, RZ, 0xc0, !PT ;  /* 0x0000ffff03037812 */ /* 0x000fe200078ec0ff */
[----:B------:R-:W-:-:S04]  /*3770*/  UIADD3 UR16, UPT, UPT, UR4, -0x1, URZ ;  /* 0xffffffff04107890 */ /* 0x000fc8000fffe0ff */
[----:B------:R1:W-:Y:S01]  /*3780*/  STL.64 [R1], R2 ;  /* 0x0000000201007387 */ /* 0x0003e20000100a00 */
[----:B------:R-:W-:Y:S01]  /*3790*/  UISETP.GE.AND UP2, UPT, UR4, 0x1, UPT ;  /* 0x000000010400788c */ /* 0x000fe2000bf46270 */
[----:B-1----:R-:W-:-:S10]  /*37a0*/  CS2R R2, SRZ ;  /* 0x0000000000027805 */ /* 0x002fd4000001ff00 */
.L_x_63:
[----:B-1----:R-:W-:-:S04]  /*37b0*/  SHF.L.U32 R5, R3, 0x1f, RZ ;  /* 0x0000001f03057819 */ /* 0x002fc800000006ff */
[----:B------:R-:W1:Y:S02]  /*37c0*/  SYNCS.PHASECHK.TRANS64.TRYWAIT P0, [UR6+0x110], R5 ;  /* 0x00011005ff0075a7 */ /* 0x000e640008001106 */
[----:B-12-4-:R-:W-:Y:S05]  /*37d0*/  @!P0 BRA `(.L_x_57) ;  /* 0x00000044001c8947 */ /* 0x016fea0003800000 */
.L_x_150:
[----:B-1----:R-:W1:Y:S01]  /*37e0*/  LDS.128 R4, [UR6+0x150] ;  /* 0x00015006ff047984 */ /* 0x002e620008000c00 */
[----:B------:R-:W-:Y:S01]  /*37f0*/  ULEA UR8, UR15, UR6, 0x3 ;  /* 0x000000060f087291 */ /* 0x000fe2000f8e18ff */
[----:B------:R-:W-:Y:S01]  /*3800*/  SHF.L.U32 R0, R8, 0x1f, RZ ;  /* 0x0000001f08007819 */ /* 0x000fe200000006ff */
[----:B------:R-:W-:Y:S01]  /*3810*/  @!PT LDS RZ, [RZ] ;  /* 0x00000000fffff984 */ /* 0x000fe20000000800 */
[----:B------:R-:W-:Y:S01]  /*3820*/  @!PT LDS RZ, [RZ] ;  /* 0x00000000fffff984 */ /* 0x000fe20000000800 */
[----:B------:R-:W-:Y:S01]  /*3830*/  @!PT LDS RZ, [RZ] ;  /* 0x00000000fffff984 */ /* 0x000fe20000000800 */
[----:B------:R-:W-:Y:S01]  /*3840*/  @!PT LDS RZ, [RZ] ;  /* 0x00000000fffff984 */ /* 0x000fe20000000800 */
[----:B------:R2:W-:Y:S06]  /*3850*/  MEMBAR.ALL.CTA ;  /* 0x0000000000007992 */ /* 0x0005ec0000008000 */
[----:B--2---:R-:W2:Y:S02]  /*3860*/  FENCE.VIEW.ASYNC.S ;  /* 0x00000000000073c6 */ /* 0x004ea40000000000 */
[----:B--2---:R-:W-:Y:S01]  /*3870*/  SYNCS.ARRIVE.TRANS64.RED.A1T0 RZ, [UR5], RZ ;  /* 0x000000ffffff79a7 */ /* 0x004fe20008100405 */
[----:B------:R-:W2:Y:S01]  /*3880*/  SYNCS.PHASECHK.TRANS64.TRYWAIT P0, [UR8+0x130], R0 ;  /* 0x00013000ff0075a7 */ /* 0x000ea20008001108 */
[----:B-1----:R-:W-:Y:S01]  /*3890*/  LOP3.LUT P3, RZ, R6, 0x1, RZ, 0xc0, !PT ;  /* 0x0000000106ff7812 */ /* 0x002fe2000786c0ff */
[----:B--2---:R-:W-:-:S12]  /*38a0*/  @!P0 BRA `(.L_x_58) ;  /* 0x0000004400008947 */ /* 0x004fd80003800000 */
.L_x_152:
[----:B------:R-:W-:Y:S05]  /*38b0*/  BRA.U !UP2, `(.L_x_59) ;  /* 0x000000010af07547 */ /* 0x000fea000b800000 */
[----:B-1----:R-:W-:Y:S01]  /*38c0*/  IMAD.U32 R0, RZ, RZ, UR15 ;  /* 0x0000000fff007e24 */ /* 0x002fe2000f8e00ff */
[----:B------:R-:W-:-:S04]  /*38d0*/  ULEA UR4, UR14, UR6, 0x3 ;  /* 0x000000060e047291 */ /* 0x000fc8000f8e18ff */
[----:B------:R-:W-:Y:S02]  /*38e0*/  LEA R4, R0, R1, 0x2 ;  /* 0x0000000100047211 */ /* 0x000fe400078e10ff */
[----:B------:R-:W-:-:S04]  /*38f0*/  SHF.L.U32 R0, R2, 0x1f, RZ ;  /* 0x0000001f02007819 */ /* 0x000fc800000006ff */
[----:B------:R-:W5:Y:S01]  /*3900*/  LDL R4, [R4] ;  /* 0x0000000004047983 */ /* 0x000f620000100800 */
[----:B------:R1:W2:Y:S01]  /*3910*/  SYNCS.PHASECHK.TRANS64.TRYWAIT P2, [UR4], R0 ;  /* 0x00000000ff0075a7 */ /* 0x0002a20008041104 */
[----:B------:R-:W-:Y:S01]  /*3920*/  UPLOP3.LUT UP3, UPT, UPT, UPT, UPT, 0x40, 0x4 ;  /* 0x000000000004789c */ /* 0x000fe20003f6e870 */
[----:B------:R-:W-:Y:S01]  /*3930*/  UMOV UR13, UR16 ;  /* 0x00000010000d7c82 */ /* 0x000fe20008000000 */
[----:B------:R-:W-:-:S09]  /*3940*/  UMOV UR12, UR14 ;  /* 0x0000000e000c7c82 */ /* 0x000fd20008000000 */
.L_x_62:
[----:B----4-:R-:W-:Y:S01]  /*3950*/  ULEA UR7, UR12, UR6, 0x3 ;  /* 0x000000060c077291 */ /* 0x010fe2000f8e18ff */
[----:B-12---:R-:W-:Y:S11]  /*3960*/  @P2 BRA `(.L_x_60) ;  /* 0x00000000000c2947 */ /* 0x006ff60003800000 */
[----:B------:R-:W-:Y:S04]  /*3970*/  SHF.L.U32 R5, R2, 0x1f, RZ ;  /* 0x0000001f02057819 */ /* 0x000fe800000006ff */
[----:B------:R-:W2:Y:S02]  /*3980*/  SYNCS.PHASECHK.TRANS64.TRYWAIT P0, [UR7], R5 ;  /* 0x00000005ff0075a7 */ /* 0x000ea40008001107 */
[----:B--2---:R-:W-:Y:S05]  /*3990*/  @!P0 BRA `(.L_x_61) ;  /* 0x0000004000dc8947 */ /* 0x004fea0003800000 */
.L_x_60:
[----:B------:R-:W-:Y:S01]  /*39a0*/  UISETP.NE.AND UP0, UPT, UR13, URZ, UPT ;  /* 0x000000ff0d00728c */ /* 0x000fe2000bf05270 */
[----:B------:R-:W-:Y:S01]  /*39b0*/  PLOP3.LUT P2, PT, PT, PT, PT, 0x80, 0x8 ;  /* 0x000000000008781c */ /* 0x000fe20003f4f070 */
[----:B------:R-:W-:Y:S01]  /*39c0*/  UIADD3 UR14, UPT, UPT, UR12, 0x1, URZ ;  /* 0x000000010c0e7890 */ /* 0x000fe2000fffe0ff */
[----:B------:R-:W-:Y:S03]  /*39d0*/  ELECT P1, URZ, PT ;  /* 0x0000000000ff782f */ /* 0x000fe60003820000 */
[----:B------:R-:W-:Y:S01]  /*39e0*/  UISETP.NE.AND UP1, UPT, UR14, 0xd, UPT ;  /* 0x0000000d0e00788c */ /* 0x000fe2000bf25270 */
[----:B------:R-:W-:Y:S01]  /*39f0*/  PLOP3.LUT P0, PT, PT, PT, UP0, 0x80, 0x8 ;  /* 0x000000000008781c */ /* 0x000fe20003f0f008 */
[----:B------:R-:W-:Y:S02]  /*3a00*/  ULEA UR26, UR12, UR10, 0x9 ;  /* 0x0000000a0c1a7291 */ /* 0x000fe4000f8e48ff */
[----:B------:R-:W-:Y:S02]  /*3a10*/  USEL UR11, URZ, 0x1, UP1 ;  /* 0x00000001ff0b7887 */ /* 0x000fe40008800000 */
[----:B------:R-:W-:Y:S02]  /*3a20*/  USEL UR14, UR14, URZ, UP1 ;  /* 0x000000ff0e0e7287 */ /* 0x000fe40008800000 */
[----:B------:R-:W-:Y:S02]  /*3a30*/  ULEA UR28, UR12, UR9, 0x9 ;  /* 0x000000090c1c7291 */ /* 0x000fe4000f8e48ff */
[----:B------:R-:W-:Y:S01]  /*3a40*/  @UP0 ULEA UR4, UR14, UR6, 0x3 ;  /* 0x000000060e040291 */ /* 0x000fe2000f8e18ff */
[----:B------:R-:W-:Y:S01]  /*3a50*/  LOP3.LUT R2, R2, UR11, RZ, 0x3c, !PT ;  /* 0x0000000b02027c12 */ /* 0x000fe2000f8e3cff */
[----:B------:R-:W-:Y:S02]  /*3a60*/  UIADD3 UR36, UPT, UPT, UR26, 0x2, URZ ;  /* 0x000000021a247890 */ /* 0x000fe4000fffe0ff */
[----:B------:R-:W-:Y:S01]  /*3a70*/  UIADD3 UR34, UPT, UPT, UR28, 0x2, URZ ;  /* 0x000000021c227890 */ /* 0x000fe2000fffe0ff */
[----:B-1----:R-:W-:Y:S01]  /*3a80*/  @P0 SHF.L.U32 R0, R2, 0x1f, RZ ;  /* 0x0000001f02000819 */ /* 0x002fe200000006ff */
[----:B------:R-:W-:Y:S02]  /*3a90*/  UIADD3 UR32, UPT, UPT, UR26, 0x4, URZ ;  /* 0x000000041a207890 */ /* 0x000fe4000fffe0ff */
[----:B------:R-:W-:Y:S01]  /*3aa0*/  UIADD3 UR30, UPT, UPT, UR28, 0x4, URZ ;  /* 0x000000041c1e7890 */ /* 0x000fe2000fffe0ff */
[----:B------:R4:W1:Y:S01]  /*3ab0*/  @P0 SYNCS.PHASECHK.TRANS64.TRYWAIT P2, [UR4], R0 ;  /* 0x00000000ff0005a7 */ /* 0x0008620008041104 */
[----:B------:R-:W-:Y:S02]  /*3ac0*/  ELECT P0, URZ, PT ;  /* 0x0000000000ff782f */ /* 0x000fe40003800000 */
[C---:B-----5:R-:W-:Y:S01]  /*3ad0*/  @P1 R2UR.BROADCAST UR4, R4.reuse ;  /* 0x00000000040412ca */ /* 0x060fe200008e0000 */
[----:B------:R-:W-:Y:S10]  /*3ae0*/  UIADD3 UR7, UPT, UPT, UR7, 0x68, URZ ;  /* 0x0000006807077890 */ /* 0x000ff4000fffe0ff */
[C---:B------:R-:W-:Y:S02]  /*3af0*/  @P0 R2UR.BROADCAST UR11, R4.reuse ;  /* 0x00000000040b02ca */ /* 0x040fe400008e0000 */
[----:B------:R-:W-:Y:S01]  /*3b00*/  ELECT P0, URZ, PT ;  /* 0x0000000000ff782f */ /* 0x000fe20003800000 */
[----:B------:R-:W-:Y:S01]  /*3b10*/  UMOV UR27, 0x40004040 ;  /* 0x40004040001b7882 */ /* 0x000fe20000000000 */
[----:B------:R-:W-:Y:S01]  /*3b20*/  UMOV UR29, 0x40004040 ;  /* 0x40004040001d7882 */ /* 0x000fe20000000000 */
[----:B------:R-:W-:Y:S01]  /*3b30*/  UMOV UR37, 0x40004040 ;  /* 0x4000404000257882 */ /* 0x000fe20000000000 */
[----:B------:R-:W-:Y:S01]  /*3b40*/  UMOV UR35, 0x40004040 ;  /* 0x4000404000237882 */ /* 0x000fe20000000000 */
[----:B------:R-:W-:Y:S01]  /*3b50*/  UMOV UR33, 0x40004040 ;  /* 0x4000404000217882 */ /* 0x000fe20000000000 */
[----:B------:R-:W-:Y:S01]  /*3b60*/  UMOV UR31, 0x40004040 ;  /* 0x40004040001f7882 */ /* 0x000fe20000000000 */
[----:B------:R-:W-:Y:S01]  /*3b70*/  UMOV UR12, UR14 ;  /* 0x0000000e000c7c82 */ /* 0x000fe20008000000 */
[----:B------:R2:W-:Y:S01]  /*3b80*/  UTCHMMA gdesc[UR28], gdesc[UR26], tmem[UR4], tmem[UR24], idesc[UR25], UP3 ;  /* 0x00ff181a1c0075ea */ /* 0x0005e20009800004 */
[----:B------:R-:W-:Y:S02]  /*3b90*/  UPLOP3.LUT UP3, UPT, UPT, UPT, UPT, 0x80, 0x8 ;  /* 0x000000000008789c */ /* 0x000fe40003f6f070 */
[----:B------:R3:W-:Y:S01]  /*3ba0*/  UTCHMMA gdesc[UR34], gdesc[UR36], tmem[UR11], tmem[UR22], idesc[UR23], UPT ;  /* 0x00ff1624220075ea */ /* 0x0007e2000b80000b */
[----:B--2---:R-:W-:Y:S01]  /*3bb0*/  UIADD3 UR26, UPT, UPT, UR26, 0x6, URZ ;  /* 0x000000061a1a7890 */ /* 0x004fe2000fffe0ff */
[C---:B------:R-:W-:Y:S02]  /*3bc0*/  @P0 R2UR.BROADCAST UR4, R4.reuse ;  /* 0x00000000040402ca */ /* 0x040fe400008e0000 */
[----:B------:R-:W-:Y:S11]  /*3bd0*/  ELECT P0, URZ, PT ;  /* 0x0000000000ff782f */ /* 0x000ff60003800000 */
[----:B------:R-:W-:Y:S02]  /*3be0*/  @!UPT UIADD3 URZ, UPT, UPT, URZ, URZ, URZ ;  /* 0x000000fffffff290 */ /* 0x000fe4000fffe0ff */
[----:B---3--:R-:W-:Y:S01]  /*3bf0*/  @P0 R2UR.BROADCAST UR11, R4 ;  /* 0x00000000040b02ca */ /* 0x008fe200008e0000 */
[----:B------:R-:W-:Y:S01]  /*3c00*/  UIADD3 UR28, UPT, UPT, UR28, 0x6, URZ ;  /* 0x000000061c1c7890 */ /* 0x000fe2000fffe0ff */
[----:B------:R2:W-:Y:S11]  /*3c10*/  UTCHMMA gdesc[UR30], gdesc[UR32], tmem[UR4], tmem[UR20], idesc[UR21], UPT ;  /* 0x00ff14201e0075ea */ /* 0x0005f6000b800004 */
[----:B------:R4:W-:Y:S01]  /*3c20*/  UTCHMMA gdesc[UR28], gdesc[UR26], tmem[UR11], tmem[UR18], idesc[UR19], UPT ;  /* 0x00ff121a1c0075ea */ /* 0x0009e2000b80000b */
[----:B------:R4:W-:Y:S01]  /*3c30*/  UTCBAR [UR7], URZ ;  /* 0x000000ff070073e9 */ /* 0x0009e200080000ff */
[----:B--2---:R-:W-:Y:S02]  /*3c40*/  UIADD3 UR4, UPT, UPT, UR13, 0x1, URZ ;  /* 0x000000010d047890 */ /* 0x004fe4000fffe0ff */
[----:B------:R-:W-:Y:S02]  /*3c50*/  UIADD3 UR13, UPT, UPT, UR13, -0x1, URZ ;  /* 0xffffffff0d0d7890 */ /* 0x000fe4000fffe0ff */
[----:B------:R-:W-:Y:S09]  /*3c60*/  UISETP.GT.U32.AND UP0, UPT, UR4, 0x1, UPT ;  /* 0x000000010400788c */ /* 0x000ff2000bf04070 */
[----:B------:R-:W-:Y:S05]  /*3c70*/  BRA.U UP0, `(.L_x_62) ;  /* 0xfffffffd00347547 */ /* 0x000fea000b83ffff */
.L_x_59:
[----:B------:R-:W-:Y:S01]  /*3c80*/  UIADD3 UR15, UPT, UPT, UR15, 0x1, URZ ;  /* 0x000000010f0f7890 */ /* 0x000fe2000fffe0ff */
[----:B------:R-:W-:Y:S01]  /*3c90*/  LOP3.LUT R3, R3, 0x1, RZ, 0x3c, !PT ;  /* 0x0000000103037812 */ /* 0x000fe200078e3cff */
[----:B------:R-:W-:Y:S02]  /*3ca0*/  UIADD3 UR8, UPT, UPT, UR8, 0x120, URZ ;  /* 0x0000012008087890 */ /* 0x000fe4000fffe0ff */
[----:B------:R-:W-:-:S04]  /*3cb0*/  UISETP.NE.AND UP0, UPT, UR15, 0x2, UPT ;  /* 0x000000020f00788c */ /* 0x000fc8000bf05270 */
[----:B------:R-:W-:Y:S02]  /*3cc0*/  USEL UR4, URZ, 0x1, UP0 ;  /* 0x00000001ff047887 */ /* 0x000fe40008000000 */
[----:B------:R-:W-:Y:S01]  /*3cd0*/  USEL UR15, UR15, URZ, UP0 ;  /* 0x000000ff0f0f7287 */ /* 0x000fe20008000000 */
[----:B------:R2:W-:Y:S03]  /*3ce0*/  UTCBAR [UR8], URZ ;  /* 0x000000ff080073e9 */ /* 0x0005e600080000ff */
[----:B------:R-:W-:Y:S01]  /*3cf0*/  LOP3.LUT R8, R8, UR4, RZ, 0x3c, !PT ;  /* 0x0000000408087c12 */ /* 0x000fe2000f8e3cff */
[----:B------:R-:W-:Y:S07]  /*3d00*/  @P3 BRA `(.L_x_63) ;  /* 0xfffffff800a83947 */ /* 0x000fee000383ffff */
[----:B------:R-:W3:Y:S01]  /*3d10*/  S2UR UR4, SR_CgaCtaId ;  /* 0x00000000000479c3 */ /* 0x000ee20000008800 */
[----:B------:R-:W-:Y:S01]  /*3d20*/  ELECT P0, URZ, PT ;  /* 0x0000000000ff782f */ /* 0x000fe20003800000 */
[----:B-1--4-:R-:W-:Y:S01]  /*3d30*/  IMAD.MOV.U32 R0, RZ, RZ, 0x1 ;  /* 0x00000001ff007424 */ /* 0x012fe200078e00ff */
[----:B------:R-:W-:Y:S01]  /*3d40*/  UIADD3 UR6, UPT, UPT, UR6, 0x130, URZ ;  /* 0x0000013006067890 */ /* 0x000fe2000fffe0ff */
[----:B------:R-:W-:Y:S01]  /*3d50*/  SHF.L.U32 R3, R8, 0x1f, RZ ;  /* 0x0000001f08037819 */ /* 0x000fe200000006ff */
[----:B------:R-:W-:-:S03]  /*3d60*/  UMOV UR5, 0x40 ;  /* 0x0000004000057882 */ /* 0x000fc60000000000 */
[----:B------:R-:W-:Y:S01]  /*3d70*/  UVIRTCOUNT.DEALLOC.SMPOOL 0x80 ;  /* 0x000000800000784c */ /* 0x000fe20000000000 */
[----:B---3--:R-:W-:Y:S02]  /*3d80*/  ULEA UR4, UR4, UR5, 0x18 ;  /* 0x0000000504047291 */ /* 0x008fe4000f8ec0ff */
[----:B------:R-:W-:-:S07]  /*3d90*/  ULEA UR5, UR15, UR6, 0x3 ;  /* 0x000000060f057291 */ /* 0x000fce000f8e18ff */
[----:B------:R1:W-:Y:S02]  /*3da0*/  @P0 STS.U8 [UR4+0x1c], R0 ;  /* 0x00001c00ff000988 */ /* 0x0003e40008000004 */
[----:B------:R-:W3:Y:S02]  /*3db0*/  SYNCS.PHASECHK.TRANS64.TRYWAIT P0, [UR5], R3 ;  /* 0x00000003ff0075a7 */ /* 0x000ee40008001105 */
[----:B-1-3--:R-:W-:Y:S05]  /*3dc0*/  @!P0 BRA `(.L_x_64) ;  /* 0x0000003c00e88947 */ /* 0x00afea0003800000 */
.L_x_155:
[----:B------:R-:W-:-:S04]  /*3dd0*/  UIADD3 UR7, UPT, UPT, UR15, 0x1, URZ ;  /* 0x000000010f077890 */ /* 0x000fc8000fffe0ff */
[----:B------:R-:W-:-:S04]  /*3de0*/  UISETP.NE.AND UP0, UPT, UR7, 0x2, UPT ;  /* 0x000000020700788c */ /* 0x000fc8000bf05270 */
[----:B------:R-:W-:Y:S02]  /*3df0*/  USEL UR5, URZ, 0x1, UP0 ;  /* 0x00000001ff057887 */ /* 0x000fe40008000000 */
[----:B------:R-:W-:-:S04]  /*3e00*/  USEL UR7, UR7, URZ, UP0 ;  /* 0x000000ff07077287 */ /* 0x000fc80008000000 */
[----:B------:R-:W-:Y:S01]  /*3e10*/  ULEA UR7, UR7, UR6, 0x3 ;  /* 0x0000000607077291 */ /* 0x000fe2000f8e18ff */
[----:B-1----:R-:W-:-:S04]  /*3e20*/  LOP3.LUT R3, R8, UR5, RZ, 0x3c, !PT ;  /* 0x0000000508037c12 */ /* 0x002fc8000f8e3cff */
[----:B------:R-:W-:-:S04]  /*3e30*/  SHF.L.U32 R3, R3, 0x1f, RZ ;  /* 0x0000001f03037819 */ /* 0x000fc800000006ff */
[----:B------:R-:W1:Y:S02]  /*3e40*/  SYNCS.PHASECHK.TRANS64.TRYWAIT P0, [UR7], R3 ;  /* 0x00000003ff0075a7 */ /* 0x000e640008001107 */
[----:B-1----:R-:W-:Y:S05]  /*3e50*/  @!P0 BRA `(.L_x_65) ;  /* 0x0000003c00dc8947 */ /* 0x002fea0003800000 */
.L_x_157:
[----:B------:R-:W-:Y:S01]  /*3e60*/  NOP ;  /* 0x0000000000007918 */ /* 0x000fe20000000000 */
[----:B-1----:R-:W1:Y:S01]  /*3e70*/  LDS R0, [UR4+0x14] ;  /* 0x00001404ff007984 */ /* 0x002e620008000800 */
[----:B------:R-:W-:Y:S01]  /*3e80*/  LOP3.LUT R2, R9, 0xffff, RZ, 0xc0, !PT ;  /* 0x0000ffff09027812 */ /* 0x000fe200078ec0ff */
[----:B------:R-:W-:Y:S02]  /*3e90*/  IMAD.MOV.U32 R3, RZ, RZ, 0xffff ;  /* 0x0000ffffff037424 */ /* 0x000fe400078e00ff */
[----:B------:R-:W-:Y:S01]  /*3ea0*/  IMAD.MOV.U32 R5, RZ, RZ, 0x1 ;  /* 0x00000001ff057424 */ /* 0x000fe200078e00ff */
[----:B------:R-:W-:-:S04]  /*3eb0*/  SHF.R.U32.HI R2, RZ, 0x5, R2 ;  /* 0x00000005ff027819 */ /* 0x000fc80000011602 */
[-C--:B------:R-:W-:Y:S02]  /*3ec0*/  SHF.L.U32 R3, R3, R2.reuse, RZ ;  /* 0x0000000203037219 */ /* 0x080fe400000006ff */
[----:B------:R-:W-:Y:S02]  /*3ed0*/  SHF.L.U32 R5, R5, R2, RZ ;  /* 0x0000000205057219 */ /* 0x000fe400000006ff */
[----:B-1----:R-:W-:-:S04]  /*3ee0*/  LOP3.LUT R0, R0, R3, RZ, 0xc0, !PT ;  /* 0x0000000300007212 */ /* 0x002fc800078ec0ff */
[----:B------:R-:W-:-:S13]  /*3ef0*/  ISETP.NE.AND P0, PT, R0, R3, PT ;  /* 0x000000030000720c */ /* 0x000fda0003f05270 */
[----:B------:R-:W-:Y:S05]  /*3f00*/  @P0 BRA `(.L_x_66) ;  /* 0x00000000005c0947 */ /* 0x000fea0003800000 */
[----:B------:R-:W1:Y:S02]  /*3f10*/  LDS R0, [UR4+0x18] ;  /* 0x00001804ff007984 */ /* 0x000e640008000800 */
[----:B-1----:R-:W-:-:S04]  /*3f20*/  LOP3.LUT R0, R0, R5, RZ, 0xc0, !PT ;  /* 0x0000000500007212 */ /* 0x002fc800078ec0ff */
[----:B------:R-:W-:-:S13]  /*3f30*/  ISETP.NE.AND P0, PT, R0, R5, PT ;  /* 0x000000050000720c */ /* 0x000fda0003f05270 */
[----:B------:R-:W-:Y:S05]  /*3f40*/  @P0 BRA `(.L_x_67) ;  /* 0x0000000000400947 */ /* 0x000fea0003800000 */
[----:B--2---:R-:W-:Y:S01]  /*3f50*/  R2UR UR8, R3 ;  /* 0x00000000030872ca */ /* 0x004fe200000e0000 */
[----:B------:R-:W1:Y:S01]  /*3f60*/  S2R R2, SR_LANEID ;  /* 0x0000000000027919 */ /* 0x000e620000000000 */
[----:B------:R-:W-:Y:S01]  /*3f70*/  LOP3.LUT R5, RZ, R5, RZ, 0x33, !PT ;  /* 0x00000005ff057212 */ /* 0x000fe200078e33ff */
[----:B------:R-:W-:Y:S02]  /*3f80*/  VOTEU.ANY UR7, UPT, PT ;  /* 0x0000000000077886 */ /* 0x000fe400038e0100 */
[----:B------:R-:W-:Y:S01]  /*3f90*/  UFLO.U32 UR7, UR7 ;  /* 0x00000007000772bd */ /* 0x000fe200080e0000 */
[----:B------:R-:W2:Y:S07]  /*3fa0*/  REDUX UR5, R5 ;  /* 0x00000000050573c4 */ /* 0x000eae0000000000 */
[----:B------:R-:W-:-:S06]  /*3fb0*/  ULOP3.LUT UR8, URZ, UR8, URZ, 0x33, !UPT ;  /* 0x00000008ff087292 */ /* 0x000fcc000f8e33ff */
[----:B------:R-:W-:-:S04]  /*3fc0*/  IMAD.U32 R0, RZ, RZ, UR8 ;  /* 0x00000008ff007e24 */ /* 0x000fc8000f8e00ff */
[----:B------:R-:W3:Y:S02]  /*3fd0*/  REDUX UR6, R0 ;  /* 0x00000000000673c4 */ /* 0x000ee40000000000 */
[----:B------:R4:W-:Y:S01]  /*3fe0*/  UTCATOMSWS.AND URZ, UR8 ;  /* 0x0000000800ff79e3 */ /* 0x0009e20008000000 */
[----:B-1----:R-:W-:Y:S01]  /*3ff0*/  ISETP.EQ.U32.AND P0, PT, R2, UR7, PT ;  /* 0x0000000702007c0c */ /* 0x002fe2000bf02070 */
[----:B--2---:R-:W-:Y:S02]  /*4000*/  IMAD.U32 R2, RZ, RZ, UR5 ;  /* 0x00000005ff027e24 */ /* 0x004fe4000f8e00ff */
[----:B---3--:R-:W-:-:S10]  /*4010*/  IMAD.U32 R3, RZ, RZ, UR6 ;  /* 0x00000006ff037e24 */ /* 0x008fd4000f8e00ff */
[----:B------:R4:W-:Y:S04]  /*4020*/  @P0 ATOMS.AND RZ, [UR4+0x14], R3 ;  /* 0x00001403ffff098c */ /* 0x0009e8000a800004 */
[----:B------:R4:W-:Y:S01]  /*4030*/  @P0 ATOMS.AND RZ, [UR4+0x18], R2 ;  /* 0x00001802ffff098c */ /* 0x0009e2000a800004 */
[----:B------:R-:W-:Y:S05]  /*4040*/  BRA `(.L_x_68) ;  /* 0x0000000000147947 */ /* 0x000fea0003800000 */
.L_x_67:
[----:B------:R-:W-:Y:S02]  /*4050*/  MOV R2, 0x4070 ;  /* 0x0000407000027802 */ /* 0x000fe40000000f00 */
[----:B--2--5:R-:W-:Y:S05]  /*4060*/  CALL.REL.NOINC `($__internal_0_$__cuda_sm10x_tcgen05_guardrail_trap_col_being_dealloced_not_returned_by_alloc) ;  /* 0x0000004000507944 */ /* 0x024fea0003c00000 */
[----:B------:R-:W-:Y:S05]  /*4070*/  BRA `(.L_x_68) ;  /* 0x0000000000087947 */ /* 0x000fea0003800000 */
.L_x_66:
[----:B------:R-:W-:Y:S02]  /*4080*/  MOV R2, 0x40a0 ;  /* 0x000040a000027802 */ /* 0x000fe40000000f00 */
[----:B--2--5:R-:W-:Y:S05]  /*4090*/  CALL.REL.NOINC `($__internal_2_$__cuda_sm10x_tcgen05_guardrail_trap_unallocated_columns_being_dealloced) ;  /* 0x00000040005c7944 */ /* 0x024fea0003c00000 */
.L_x_68:
[----:B------:R-:W-:Y:S01]  /*40a0*/  NOP ;  /* 0x0000000000007918 */ /* 0x000fe20000000000 */
[----:B----4-:R-:W-:Y:S05]  /*40b0*/  EXIT ;  /* 0x000000000000794d */ /* 0x010fea0003800000 */
.L_x_52:
[----:B------:R-:W-:-:S09]  /*40c0*/  UISETP.NE.OR UP1, UPT, UR6, 0x3, !UP1 ;  /* 0x000000030600788c */ /* 0x000fd2000cf25670 */
[----:B------:R-:W-:Y:S05]  /*40d0*/  BRA.U UP1, `(.L_x_69) ;  /* 0x0000000d01e87547 */ /* 0x000fea000b800000 */
[----:B------:R-:W1:Y:S01]  /*40e0*/  LDC.64 R8, c[0x0][0x888] ;  /* 0x00022200ff087b82 */ /* 0x000e620000000a00 */
[----:B------:R-:W-:Y:S01]  /*40f0*/  UMOV UR7, 0x400 ;  /* 0x0000040000077882 */ /* 0x000fe20000000000 */
[----:B------:R-:W-:Y:S01]  /*4100*/  IMAD.MOV.U32 R40, RZ, RZ, 0x1 ;  /* 0x00000001ff287424 */ /* 0x000fe200078e00ff */
[----:B------:R-:W-:Y:S01]  /*4110*/  ULEA UR7, UR45, UR7, 0x18 ;  /* 0x000000072d077291 */ /* 0x000fe2000f8ec0ff */
[----:B------:R-:W-:Y:S01]  /*4120*/  IMAD.MOV.U32 R36, RZ, RZ, RZ ;  /* 0x000000ffff247224 */ /* 0x000fe200078e00ff */
[----:B------:R-:W-:Y:S02]  /*4130*/  UPLOP3.LUT UP0, UPT, UPT, UPT, UPT, 0x40, 0x4 ;  /* 0x000000000004789c */ /* 0x000fe40003f0e870 */
[----:B------:R-:W-:Y:S01]  /*4140*/  UIADD3 UR6, UPT, UPT, UR7, 0x118, URZ ;  /* 0x0000011807067890 */ /* 0x000fe2000fffe0ff */
[----:B-----5:R-:W2:Y:S01]  /*4150*/  LDC.64 R32, c[0x0][0x988] ;  /* 0x00026200ff207b82 */ /* 0x020ea20000000a00 */
[----:B------:R-:W-:Y:S02]  /*4160*/  UMOV UR18, URZ ;  /* 0x000000ff00127c82 */ /* 0x000fe40008000000 */
[----:B------:R-:W-:-:S05]  /*4170*/  UPRMT UR6, URZ, 0x654, UR6 ;  /* 0x00000654ff067896 */ /* 0x000fca0008000006 */
[----:B------:R-:W4:Y:S08]  /*4180*/  LDC.64 R24, c[0x0][0x980] ;  /* 0x00026000ff187b82 */ /* 0x000f300000000a00 */
[----:B------:R-:W3:Y:S01]  /*4190*/  LDC R0, c[0x0][0xb30] ;  /* 0x0002cc00ff007b82 */ /* 0x000ee20000000800 */
[----:B-1----:R-:W-:-:S04]  /*41a0*/  ISETP.NE.U32.AND P0, PT, R8, RZ, PT ;  /* 0x000000ff0800720c */ /* 0x002fc80003f05070 */
[----:B------:R-:W-:-:S03]  /*41b0*/  ISETP.NE.AND.EX P0, PT, R9, RZ, PT, P0 ;  /* 0x000000ff0900720c */ /* 0x000fc60003f05300 */
[----:B------:R-:W1:Y:S01]  /*41c0*/  LDC R37, c[0x0][0x370] ;  /* 0x0000dc00ff257b82 */ /* 0x000e620000000800 */
[C---:B--2---:R-:W-:Y:S02]  /*41d0*/  ISETP.NE.AND P2, PT, R33.reuse, 0x1, PT ;  /* 0x000000012100780c */ /* 0x044fe40003f45270 */
[----:B------:R-:W-:Y:S01]  /*41e0*/  R2UR UR4, R33 ;  /* 0x00000000210472ca */ /* 0x000fe200000e0000 */
[----:B------:R-:W-:-:S04]  /*41f0*/  IMAD.MOV.U32 R33, RZ, RZ, 0x1000 ;  /* 0x00001000ff217424 */ /* 0x000fc800078e00ff */
[----:B------:R-:W2:Y:S01]  /*4200*/  LDC R2, c[0x0][0xb0c] ;  /* 0x0002c300ff027b82 */ /* 0x000ea20000000800 */
[----:B----4-:R-:W-:Y:S01]  /*4210*/  R2UR UR5, R24 ;  /* 0x00000000180572ca */ /* 0x010fe200000e0000 */
[----:B------:R-:W-:-:S04]  /*4220*/  VOTEU.ANY UP3, P0 ;  /* 0x0000000000ff7886 */ /* 0x000fc80000060100 */
[----:B------:R-:W-:Y:S02]  /*4230*/  VOTEU.ANY UP2, P2 ;  /* 0x0000000000ff7886 */ /* 0x000fe40001040100 */
[----:B------:R-:W4:Y:S01]  /*4240*/  LDC R27, c[0x0][0xb20] ;  /* 0x0002c800ff1b7b82 */ /* 0x000f220000000800 */
[----:B---3--:R-:W-:-:S07]  /*4250*/  ISETP.NE.AND P1, PT, R0, 0x1, PT ;  /* 0x000000010000780c */ /* 0x008fce0003f25270 */
[----:B------:R-:W3:Y:S08]  /*4260*/  LDC.64 R38, c[0x0][0x348] ;  /* 0x0000d200ff267b82 */ /* 0x000ef00000000a00 */
[----:B------:R-:W1:Y:S08]  /*4270*/  LDC.64 R20, c[0x0][0xb10] ;  /* 0x0002c400ff147b82 */ /* 0x000e700000000a00 */
[----:B------:R-:W1:Y:S08]  /*4280*/  LDC.64 R6, c[0x0][0xb18] ;  /* 0x0002c600ff067b82 */ /* 0x000e700000000a00 */
[----:B------:R-:W1:Y:S08]  /*4290*/  LDC.64 R4, c[0x0][0xb28] ;  /* 0x0002ca00ff047b82 */ /* 0x000e700000000a00 */
[----:B------:R-:W1:Y:S08]  /*42a0*/  LDC.64 R16, c[0x0][0x890] ;  /* 0x00022400ff107b82 */ /* 0x000e700000000a00 */
[----:B------:R-:W1:Y:S08]  /*42b0*/  LDC.64 R22, c[0x0][0x990] ;  /* 0x00026400ff167b82 */ /* 0x000e700000000a00 */
[----:B--234-:R-:W1:Y:S02]  /*42c0*/  LDC R34, c[0x0][0x374] ;  /* 0x0000dd00ff227b82 */ /* 0x01ce640000000800 */
.L_x_78:
[----:B------:R-:W-:Y:S04]  /*42d0*/  SHF.L.U32 R3, R36, 0x1f, RZ ;  /* 0x0000001f24037819 */ /* 0x000fe800000006ff */
[----:B--2---:R-:W2:Y:S02]  /*42e0*/  SYNCS.PHASECHK.TRANS64.TRYWAIT P0, [UR7+0x110], R3 ;  /* 0x00011003ff0075a7 */ /* 0x004ea40008001107 */
[----:B--2---:R-:W-:Y:S05]  /*42f0*/  @!P0 BRA `(.L_x_70) ;  /* 0x0000003800cc8947 */ /* 0x004fea0003800000 */
.L_x_159:
[----:B------:R-:W3:Y:S01]  /*4300*/  LDS.128 R28, [UR7+0x150] ;  /* 0x00015007ff1c7984 */ /* 0x000ee20008000c00 */
[----:B------:R-:W-:Y:S01]  /*4310*/  ISETP.GE.AND P0, PT, R26, 0x1, PT ;  /* 0x000000011a00780c */ /* 0x000fe20003f06270 */
[----:B------:R-:W-:Y:S01]  /*4320*/  @!PT LDS RZ, [RZ] ;  /* 0x00000000fffff984 */ /* 0x000fe20000000800 */
[----:B------:R-:W-:Y:S01]  /*4330*/  @!PT LDS RZ, [RZ] ;  /* 0x00000000fffff984 */ /* 0x000fe20000000800 */
[----:B------:R-:W-:Y:S01]  /*4340*/  @!PT LDS RZ, [RZ] ;  /* 0x00000000fffff984 */ /* 0x000fe20000000800 */
[----:B------:R-:W-:Y:S01]  /*4350*/  @!PT LDS RZ, [RZ] ;  /* 0x00000000fffff984 */ /* 0x000fe20000000800 */
[----:B------:R4:W-:Y:S06]  /*4360*/  MEMBAR.ALL.CTA ;  /* 0x0000000000007992 */ /* 0x0009ec0000008000 */
[----:B----4-:R-:W4:Y:S02]  /*4370*/  FENCE.VIEW.ASYNC.S ;  /* 0x00000000000073c6 */ /* 0x010f240000000000 */
[----:B----4-:R-:W-:Y:S01]  /*4380*/  SYNCS.ARRIVE.TRANS64.RED.A1T0 RZ, [UR6], RZ ;  /* 0x000000ffffff79a7 */ /* 0x010fe20008100406 */
[----:B---3--:R-:W-:Y:S11]  /*4390*/  LOP3.LUT P3, RZ, R30, 0x1, RZ, 0xc0, !PT ;  /* 0x000000011eff7812 */ /* 0x008ff6000786c0ff */
[----:B------:R-:W-:Y:S02]  /*43a0*/  @!UPT UIADD3 URZ, UPT, UPT, URZ, URZ, URZ ;  /* 0x000000fffffff290 */ /* 0x000fe4000fffe0ff */
[----:B------:R-:W-:Y:S02]  /*43b0*/  @P3 MOV R13, R28 ;  /* 0x0000001c000d3202 */ /* 0x000fe40000000f00 */
[----:B------:R-:W-:Y:S01]  /*43c0*/  @P3 LOP3.LUT R8, R29, 0xffff, RZ, 0xc0, !PT ;  /* 0x0000ffff1d083812 */ /* 0x000fe200078ec0ff */
[----:B------:R-:W-:Y:S06]  /*43d0*/  @!P0 BRA `(.L_x_71) ;  /* 0x0000000000a48947 */ /* 0x000fec0003800000 */
[----:B-1----:R-:W-:Y:S01]  /*43e0*/  IMAD.HI.U32 R44, R34, R7, RZ ;  /* 0x00000007222c7227 */ /* 0x002fe200078e00ff */
[----:B------:R-:W-:Y:S02]  /*43f0*/  ISETP.NE.AND P0, PT, R6, 0x1, PT ;  /* 0x000000010600780c */ /* 0x000fe40003f05270 */
[----:B------:R-:W-:Y:S01]  /*4400*/  ISETP.NE.AND P2, PT, R26, 0x1, PT ;  /* 0x000000011a00780c */ /* 0x000fe20003f45270 */
[-C--:B------:R-:W-:Y:S01]  /*4410*/  IMAD.HI.U32 R42, R37, R20.reuse, RZ ;  /* 0x00000014252a7227 */ /* 0x080fe200078e00ff */
[----:B------:R-:W-:Y:S02]  /*4420*/  SHF.R.U32.HI R41, RZ, R27, R44 ;  /* 0x0000001bff297219 */ /* 0x000fe4000001162c */
[----:B------:R-:W-:Y:S01]  /*4430*/  ISETP.NE.AND P4, PT, R2, 0x1, PT ;  /* 0x000000010200780c */ /* 0x000fe20003f85270 */
[----:B------:R-:W-:Y:S01]  /*4440*/  IMAD.HI.U32 R48, R8, R7, RZ ;  /* 0x0000000708307227 */ /* 0x000fe200078e00ff */
[----:B------:R-:W-:Y:S02]  /*4450*/  SHF.R.U32.HI R42, RZ, R21, R42 ;  /* 0x00000015ff2a7219 */ /* 0x000fe4000001162a */
[----:B--2---:R-:W-:Y:S01]  /*4460*/  SEL R3, R34, R41, !P0 ;  /* 0x0000002922037207 */ /* 0x004fe20004000000 */
[----:B------:R-:W-:Y:S01]  /*4470*/  IMAD.HI.U32 R44, R13, R20, RZ ;  /* 0x000000140d2c7227 */ /* 0x000fe200078e00ff */
[----:B------:R-:W-:Y:S02]  /*4480*/  SEL R11, R37, R42, !P4 ;  /* 0x0000002a250b7207 */ /* 0x000fe40006000000 */
[----:B------:R-:W-:Y:S01]  /*4490*/  SHF.R.U32.HI R41, RZ, R27, R48 ;  /* 0x0000001bff297219 */ /* 0x000fe20000011630 */
[-C--:B------:R-:W-:Y:S01]  /*44a0*/  IMAD.HI.U32 R46, R3, R4.reuse, RZ ;  /* 0x00000004032e7227 */ /* 0x080fe200078e00ff */
[----:B------:R-:W-:Y:S02]  /*44b0*/  SHF.R.U32.HI R44, RZ, R21, R44 ;  /* 0x00000015ff2c7219 */ /* 0x000fe4000001162c */
[----:B------:R-:W-:Y:S01]  /*44c0*/  SEL R9, R8, R41, !P0 ;  /* 0x0000002908097207 */ /* 0x000fe20004000000 */
[-C--:B------:R-:W-:Y:S01]  /*44d0*/  IMAD.HI.U32 R42, R11, R4.reuse, RZ ;  /* 0x000000040b2a7227 */ /* 0x080fe200078e00ff */
[-C--:B------:R-:W-:Y:S03]  /*44e0*/  @P2 SHF.R.U32.HI R3, RZ, R5.reuse, R46 ;  /* 0x00000005ff032219 */ /* 0x080fe6000001162e */
[----:B------:R-:W-:Y:S01]  /*44f0*/  IMAD.HI.U32 R14, R9, R4, RZ ;  /* 0x00000004090e7227 */ /* 0x000fe200078e00ff */
[----:B------:R-:W-:Y:S03]  /*4500*/  @P2 SHF.R.U32.HI R11, RZ, R5, R42 ;  /* 0x00000005ff0b2219 */ /* 0x000fe6000001162a */
[C---:B------:R-:W-:Y:S01]  /*4510*/  IMAD R10, R26.reuse, R3, RZ ;  /* 0x000000031a0a7224 */ /* 0x040fe200078e02ff */
[----:B------:R-:W-:Y:S01]  /*4520*/  SEL R3, R13, R44, !P4 ;  /* 0x0000002c0d037207 */ /* 0x000fe20006000000 */
[C---:B------:R-:W-:Y:S01]  /*4530*/  IMAD R12, R26.reuse, R11, RZ ;  /* 0x0000000b1a0c7224 */ /* 0x040fe200078e02ff */
[-C--:B------:R-:W-:Y:S02]  /*4540*/  SHF.R.U32.HI R14, RZ, R5.reuse, R14 ;  /* 0x00000005ff0e7219 */ /* 0x080fe4000001160e */
[C---:B------:R-:W-:Y:S02]  /*4550*/  ISETP.GE.AND P0, PT, R9.reuse, R10, PT ;  /* 0x0000000a0900720c */ /* 0x040fe40003f06270 */
[----:B------:R-:W-:Y:S02]  /*4560*/  SEL R15, R9, R14, !P2 ;  /* 0x0000000e090f7207 */ /* 0x000fe40005000000 */
[C---:B------:R-:W-:Y:S03]  /*4570*/  ISETP.GE.OR P0, PT, R3.reuse, R12, P0 ;  /* 0x0000000c0300720c */ /* 0x040fe60000706670 */
[----:B------:R-:W-:Y:S04]  /*4580*/  IMAD.MOV R14, RZ, RZ, -R15 ;  /* 0x000000ffff0e7224 */ /* 0x000fe800078e0a0f */
[----:B------:R-:W-:Y:S06]  /*4590*/  IMAD R14, R26, R14, R9 ;  /* 0x0000000e1a0e7224 */ /* 0x000fec00078e0209 */
[C---:B------:R-:W-:Y:S05]  /*45a0*/  @!P0 IMAD.HI.U32 R10, R3.reuse, R4, RZ ;  /* 0x00000004030a8227 */ /* 0x040fea00078e00ff */
[----:B------:R-:W-:Y:S04]  /*45b0*/  @!P0 SHF.R.U32.HI R10, RZ, R5, R10 ;  /* 0x00000005ff0a8219 */ /* 0x000fe8000001160a */
[----:B------:R-:W-:Y:S01]  /*45c0*/  @!P0 SEL R0, R3, R10, !P2 ;  /* 0x0000000a03008207 */ /* 0x000fe20005000000 */
[----:B------:R-:W-:Y:S03]  /*45d0*/  IMAD.MOV R10, RZ, RZ, -R3 ;  /* 0x000000ffff0a7224 */ /* 0x000fe600078e0a03 */
[----:B------:R-:W-:Y:S01]  /*45e0*/  @!P0 IADD3 R15, PT, PT, R15, -R0, RZ ;  /* 0x800000000f0f8210 */ /* 0x000fe20007ffe0ff */
[----:B------:R-:W-:Y:S01]  /*45f0*/  @!P0 IMAD R0, R11, R14, R0 ;  /* 0x0000000e0b008224 */ /* 0x000fe200078e0200 */
[----:B------:R-:W-:Y:S01]  /*4600*/  IADD3 R11, PT, PT, -R9, RZ, RZ ;  /* 0x000000ff090b7210 */ /* 0x000fe20007ffe1ff */
[----:B------:R-:W-:Y:S02]  /*4610*/  IMAD R13, R2, R10, R13 ;  /* 0x0000000a020d7224 */ /* 0x000fe400078e020d */
[----:B------:R-:W-:Y:S02]  /*4620*/  @!P0 IMAD R9, R15, R26, R3 ;  /* 0x0000001a0f098224 */ /* 0x000fe400078e0203 */
[----:B------:R-:W-:Y:S02]  /*4630*/  @!P0 IMAD.MOV.U32 R3, RZ, RZ, R0 ;  /* 0x000000ffff038224 */ /* 0x000fe400078e0000 */
[----:B------:R-:W-:Y:S02]  /*4640*/  IMAD R8, R6, R11, R8 ;  /* 0x0000000b06087224 */ /* 0x000fe400078e0208 */
[----:B------:R-:W-:Y:S02]  /*4650*/  IMAD R13, R3, R2, R13 ;  /* 0x00000002030d7224 */ /* 0x000fe400078e020d */
[----:B------:R-:W-:Y:S02]  /*4660*/  IMAD R8, R9, R6, R8 ;  /* 0x0000000609087224 */ /* 0x000fe400078e0208 */
.L_x_71:
[----:B------:R-:W-:Y:S05]  /*4670*/  BRA.U UP0, `(.L_x_72) ;  /* 0x0000000100107547 */ /* 0x000fea000b800000 */
[----:B--2---:R-:W-:Y:S04]  /*4680*/  MOV R0, UR15 ;  /* 0x0000000f00007c02 */ /* 0x004fe80008000f00 */
[----:B------:R-:W-:Y:S04]  /*4690*/  SHF.L.U32 R3, R0, 0x1f, RZ ;  /* 0x0000001f00037819 */ /* 0x000fe800000006ff */
[----:B------:R-:W2:Y:S02]  /*46a0*/  SYNCS.PHASECHK.TRANS64.TRYWAIT P0, [UR7+0x108], R3 ;  /* 0x00010803ff0075a7 */ /* 0x000ea40008001107 */
[----:B--2---:R-:W-:Y:S05]  /*46b0*/  @!P0 BRA `(.L_x_73) ;  /* 0x0000003400f48947 */ /* 0x004fea0003800000 */
.L_x_72:
[----:B-1----:R-:W-:Y:S02]  /*46c0*/  ISETP.NE.U32.AND P2, PT, R16, RZ, PT ;  /* 0x000000ff1000720c */ /* 0x002fe40003f45070 */
[----:B------:R-:W-:Y:S02]  /*46d0*/  R2UR UR10, R18 ;  /* 0x00000000120a72ca */ /* 0x000fe400000e0000 */
[C---:B------:R-:W-:Y:S02]  /*46e0*/  ISETP.NE.AND.EX P2, PT, R17.reuse, RZ, PT, P2 ;  /* 0x000000ff1100720c */ /* 0x040fe40003f45320 */
[----:B------:R-:W-:Y:S04]  /*46f0*/  ISETP.NE.U32.AND P0, PT, R16, RZ, PT ;  /* 0x000000ff1000720c */ /* 0x000fe80003f05070 */
[----:B------:R-:W-:Y:S05]  /*4700*/  ISETP.NE.AND.EX P0, PT, R17, RZ, PT, P0 ;  /* 0x000000ff1100720c */ /* 0x000fea0003f05300 */
[----:B------:R-:W-:Y:S02]  /*4710*/  USHF.L.U32 UR10, UR10, 0x6, URZ ;  /* 0x000000060a0a7899 */ /* 0x000fe400080006ff */
[----:B------:R-:W-:Y:S10]  /*4720*/  @!P2 BRA `(.L_x_74) ;  /* 0x00000000002ca947 */ /* 0x000ff40003800000 */
[----:B------:R-:W-:Y:S01]  /*4730*/  UPLOP3.LUT UP4, UPT, UPT, UPT, UP3, 0x80, 0x8 ;  /* 0x000000000008789c */ /* 0x000fe20003f8f030 */
[----:B------:R-:W-:Y:S05]  /*4740*/  HFMA2 R63, -RZ, RZ, 0, 5.9604644775390625e-08 ;  /* 0x00000001ff3f7431 */ /* 0x000fea00000001ff */
[----:B------:R-:W-:Y:S11]  /*4750*/  PLOP3.LUT P2, PT, PT, PT, UP4, 0x80, 0x8 ;  /* 0x000000000008781c */ /* 0x000ff60003f4f048 */
[----:B------:R-:W-:Y:S02]  /*4760*/  @!UPT UIADD3 URZ, UPT, UPT, URZ, URZ, URZ ;  /* 0x000000fffffff290 */ /* 0x000fe4000fffe0ff */
[----:B------:R-:W1:Y:S01]  /*4770*/  @P2 LDC.64 R10, c[0x0][0x888] ;  /* 0x00022200ff0a2b82 */ /* 0x000e620000000a00 */
[----:B--2---:R-:W-:Y:S04]  /*4780*/  @P2 IMAD R0, R19, R16, RZ ;  /* 0x0000001013002224 */ /* 0x004fe800078e02ff */
[----:B-1----:R-:W-:Y:S01]  /*4790*/  @P2 IMAD.WIDE R10, R0, 0x4, R10 ;  /* 0x00000004000a2825 */ /* 0x002fe200078e020a */
[----:B------:R-:W-:Y:S04]  /*47a0*/  MOV R0, 0x1 ;  /* 0x0000000100007802 */ /* 0x000fe80000000f00 */
[----:B------:R1:W5:Y:S01]  /*47b0*/  @P2 LDG.E R35, desc[UR50][R10.64] ;  /* 0x000000320a232981 */ /* 0x000362000c1e1900 */
[----:B------:R-:W-:Y:S01]  /*47c0*/  @!P2 PRMT R63, R0, 0x7610, R63 ;  /* 0x00007610003fa816 */ /* 0x000fe2000000003f */
[----:B-1----:R-:W3:Y:S06]  /*47d0*/  @!P2 LDC R35, c[0x0][0x880] ;  /* 0x00022000ff23ab82 */ /* 0x002eec0000000800 */
.L_x_74:
[----:B---3-5:R-:W-:Y:S01]  /*47e0*/  @!P0 FSETP.EQ.AND P4, PT, R35, RZ, PT ;  /* 0x000000ff2300820b */ /* 0x028fe20003f82000 */
[----:B------:R-:W-:Y:S01]  /*47f0*/  @!UPT UIADD3 URZ, UPT, UPT, URZ, URZ, URZ ;  /* 0x000000fffffff290 */ /* 0x000fe2000fffe0ff */
[----:B------:R-:W-:Y:S11]  /*4800*/  @!P0 BRA `(.L_x_75) ;  /* 0x0000000000148947 */ /* 0x000ff60003800000 */
[----:B------:R-:W-:Y:S02]  /*4810*/  LOP3.LUT P0, RZ, R63, 0xff, RZ, 0xc0, !PT ;  /* 0x000000ff3fff7812 */ /* 0x000fe4000780c0ff */
[----:B------:R-:W-:Y:S04]  /*4820*/  PLOP3.LUT P4, PT, PT, PT, UP4, 0x80, 0x8 ;  /* 0x000000000008781c */ /* 0x000fe80003f8f048 */
[----:B------:R-:W-:Y:S07]  /*4830*/  PLOP3.LUT P4, PT, P4, PT, PT, 0x8, 0x80 ;  /* 0x000000000080781c */ /* 0x000fee000278e170 */
[----:B------:R-:W-:Y:S11]  /*4840*/  @P0 FSETP.EQ.AND P4, PT, R35, RZ, PT ;  /* 0x000000ff2300020b */ /* 0x000ff60003f82000 */
[----:B------:R-:W-:Y:S02]  /*4850*/  @!UPT UIADD3 URZ, UPT, UPT, URZ, URZ, URZ ;  /* 0x000000fffffff290 */ /* 0x000fe4000fffe0ff */
.L_x_75:
[----:B--2---:R-:W-:Y:S01]  /*4860*/  SHF.L.U32 R0, R40, 0x1f, RZ ;  /* 0x0000001f28007819 */ /* 0x004fe200000006ff */
[----:B------:R-:W-:Y:S01]  /*4870*/  ULEA UR17, UR18, UR7, 0x3 ;  /* 0x0000000712117291 */ /* 0x000fe2000f8e18ff */
[----:B------:R-:W-:Y:S01]  /*4880*/  ISETP.NE.AND P0, PT, R24, 0x1, PT ;  /* 0x000000011800780c */ /* 0x000fe20003f05270 */
[----:B------:R-:W-:Y:S04]  /*4890*/  IMAD.SHL.U32 R10, R45, 0x40, RZ ;  /* 0x000000402d0a7824 */ /* 0x000fe800078e00ff */
[C---:B------:R-:W-:Y:S01]  /*48a0*/  IMAD.HI.U32 R11, R10.reuse, R25, RZ ;  /* 0x000000190a0b7227 */ /* 0x040fe200078e00ff */
[C---:B------:R-:W-:Y:S02]  /*48b0*/  R2UR UR11, R10.reuse ;  /* 0x000000000a0b72ca */ /* 0x040fe400000e0000 */
[----:B------:R-:W1:Y:S02]  /*48c0*/  SYNCS.PHASECHK.TRANS64.TRYWAIT P2, [UR17+0xe8], R0 ;  /* 0x0000e800ff0075a7 */ /* 0x000e640008041111 */
[----:B------:R-:W-:Y:S04]  /*48d0*/  SHF.R.U32.HI R11, RZ, R32, R11 ;  /* 0x00000020ff0b7219 */ /* 0x000fe8000001160b */
[----:B------:R-:W-:Y:S02]  /*48e0*/  SEL R11, R10, R11, !P0 ;  /* 0x0000000b0a0b7207 */ /* 0x000fe40004000000 */
[----:B------:R-:W-:Y:S02]  /*48f0*/  ELECT P0, URZ, PT ;  /* 0x0000000000ff782f */ /* 0x000fe40003800000 */
[C---:B------:R-:W-:Y:S01]  /*4900*/  R2UR UR8, R11.reuse ;  /* 0x000000000b0872ca */ /* 0x040fe200000e0000 */
[C---:B------:R-:W-:Y:S01]  /*4910*/  IMAD.HI.U32 R12, R11.reuse, R22, RZ ;  /* 0x000000160b0c7227 */ /* 0x040fe200078e00ff */
[----:B------:R-:W-:Y:S02]  /*4920*/  PLOP3.LUT P4, PT, P4, P0, PT, 0xf2, 0x2f ;  /* 0x00000000002f781c */ /* 0x000fe40002781e72 */
[----:B------:R-:W-:Y:S01]  /*4930*/  R2UR UR12, R11 ;  /* 0x000000000b0c72ca */ /* 0x000fe200000e0000 */
[----:B------:R-:W-:Y:S01]  /*4940*/  IMAD.MOV R9, RZ, RZ, -R11 ;  /* 0x000000ffff097224 */ /* 0x000fe200078e0a0b */
[----:B------:R-:W-:Y:S04]  /*4950*/  SHF.R.U32.HI R3, RZ, R23, R12 ;  /* 0x00000017ff037219 */ /* 0x000fe8000001160c */
[----:B------:R-:W-:Y:S02]  /*4960*/  R2UR UR13, R3 ;  /* 0x00000000030d72ca */ /* 0x000fe400000e0000 */
[----:B------:R-:W-:Y:S03]  /*4970*/  R2UR UR9, R9 ;  /* 0x00000000090972ca */ /* 0x000fe600000e0000 */
[----:B------:R-:W-:Y:S05]  /*4980*/  @!P4 IADD3 R18, P0, PT, R38, 0x580, RZ ;  /* 0x000005802612c810 */ /* 0x000fea0007f1e0ff */
[----:B------:R-:W-:Y:S03]  /*4990*/  @!P4 IMAD.X R12, RZ, RZ, R39, P0 ;  /* 0x000000ffff0cc224 */ /* 0x000fe600000e0627 */
[----:B------:R-:W-:Y:S02]  /*49a0*/  USEL UR13, UR8, UR13, !UP2 ;  /* 0x0000000d080d7287 */ /* 0x000fe4000d000000 */
[----:B------:R-:W-:Y:S04]  /*49b0*/  UIMAD UR11, UR5, UR9, UR11 ;  /* 0x00000009050b72a4 */ /* 0x000fe8000f8e020b */
[----:B------:R-:W-:Y:S05]  /*49c0*/  IMAD R3, RZ, RZ, -UR13 ;  /* 0x8000000dff037e24 */ /* 0x000fea000f8e02ff */
[----:B------:R-:W-:Y:S11]  /*49d0*/  R2UR UR8, R3 ;  /* 0x00000000030872ca */ /* 0x000ff600000e0000 */
[----:B------:R-:W-:Y:S02]  /*49e0*/  @!UPT UIADD3 URZ, UPT, UPT, URZ, URZ, URZ ;  /* 0x000000fffffff290 */ /* 0x000fe4000fffe0ff */
[----:B------:R-:W-:Y:S01]  /*49f0*/  UIMAD UR12, UR4, UR8, UR12 ;  /* 0x00000008040c72a4 */ /* 0x000fe2000f8e020c */
[----:B-1----:R-:W-:Y:S11]  /*4a00*/  @!P2 BRA `(.L_x_76) ;  /* 0x000000340038a947 */ /* 0x002ff60003800000 */
.L_x_162:
[----:B------:R-:W2:Y:S01]  /*4a10*/  LDC.64 R14, c[0x0][0xb10] ;  /* 0x0002c400ff0e7b82 */ /* 0x000ea20000000a00 */
[----:B------:R-:W-:Y:S01]  /*4a20*/  @!P4 R2UR UR14, R18 ;  /* 0x00000000120ec2ca */ /* 0x000fe200000e0000 */
[----:B------:R-:W-:Y:S01]  /*4a30*/  VOTEU.ALL UP1, P4 ;  /* 0x0000000000ff7886 */ /* 0x000fe20002020000 */
[----:B------:R-:W-:Y:S01]  /*4a40*/  @!P4 R2UR UR8, R12 ;  /* 0x000000000c08c2ca */ /* 0x000fe200000e0000 */
[----:B------:R-:W-:Y:S01]  /*4a50*/  UIADD3 UR9, UPT, UPT, UR17, 0xd0, URZ ;  /* 0x000000d011097890 */ /* 0x000fe2000fffe0ff */
[----:B------:R-:W-:Y:S03]  /*4a60*/  @!P4 IMAD.MOV.U32 R18, RZ, RZ, 0x1000 ;  /* 0x00001000ff12c424 */ /* 0x000fe600078e00ff */
[----:B------:R-:W3:Y:S01]  /*4a70*/  LDC.64 R10, c[0x0][0xb18] ;  /* 0x0002c600ff0a7b82 */ /* 0x000ee20000000a00 */
[----:B------:R-:W-:Y:S01]  /*4a80*/  @!UP1 UPRMT UR20, URZ, 0x40, URZ ;  /* 0x00000040ff149896 */ /* 0x000fe200080000ff */
[----:B------:R-:W-:Y:S01]  /*4a90*/  @P3 SHF.R.U32.HI R19, RZ, 0x10, R29 ;  /* 0x00000010ff133819 */ /* 0x000fe2000001161d */
[----:B------:R-:W-:Y:S01]  /*4aa0*/  VOTEU.ALL UP0, P4 ;  /* 0x0000000000ff7886 */ /* 0x000fe20002000000 */
[----:B------:R-:W-:Y:S04]  /*4ab0*/  UIADD3 UR16, UPT, UPT, UR18, 0x1, URZ ;  /* 0x0000000112107890 */ /* 0x000fe8000fffe0ff */
[----:B-1----:R-:W1:Y:S01]  /*4ac0*/  @!P1 LDC R0, c[0x0][0xb20] ;  /* 0x0002c800ff009b82 */ /* 0x002e620000000800 */
[----:B------:R-:W-:Y:S01]  /*4ad0*/  @!UP1 UPRMT UR20, UR20, 0x5410, URZ ;  /* 0x0000541014149896 */ /* 0x000fe200080000ff */
[----:B------:R-:W-:Y:S01]  /*4ae0*/  IMAD.U32 R42, RZ, RZ, UR14 ;  /* 0x0000000eff2a7e24 */ /* 0x000fe2000f8e00ff */
[----:B------:R-:W-:Y:S05]  /*4af0*/  UISETP.NE.AND UP5, UPT, UR16, 0x3, UPT ;  /* 0x000000031000788c */ /* 0x000fea000bfa5270 */
[----:B------:R-:W4:Y:S01]  /*4b00*/  @!P1 LDC R3, c[0x0][0xb0c] ;  /* 0x0002c300ff039b82 */ /* 0x000f220000000800 */
[----:B------:R-:W-:Y:S01]  /*4b10*/  IMAD.U32 R43, RZ, RZ, UR8 ;  /* 0x00000008ff2b7e24 */ /* 0x000fe2000f8e00ff */
[----:B------:R-:W-:Y:S01]  /*4b20*/  @!UP1 ULEA UR8, UR18, UR7, 0xc ;  /* 0x0000000712089291 */ /* 0x000fe2000f8e60ff */
[----:B------:R-:W-:Y:S01]  /*4b30*/  @!P4 R2UR UR22, R42 ;  /* 0x000000002a16c2ca */ /* 0x000fe200000e0000 */
[----:B------:R-:W-:Y:S02]  /*4b40*/  UPRMT UR19, UR45, 0x654, UR9 ;  /* 0x000006542d137896 */ /* 0x000fe40008000009 */
[----:B------:R-:W-:Y:S01]  /*4b50*/  @!P4 R2UR UR23, R43 ;  /* 0x000000002b17c2ca */ /* 0x000fe200000e0000 */
[----:B------:R-:W-:Y:S02]  /*4b60*/  @!UP1 UIADD3 UR8, UPT, UPT, UR8, 0x200, URZ ;  /* 0x0000020008089890 */ /* 0x000fe4000fffe0ff */
[----:B------:R-:W-:Y:S02]  /*4b70*/  USEL UR18, URZ, 0x1, UP5 ;  /* 0x00000001ff127887 */ /* 0x000fe4000a800000 */
[----:B------:R-:W-:Y:S04]  /*4b80*/  USEL UR16, UR16, URZ, UP5 ;  /* 0x000000ff10107287 */ /* 0x000fe8000a800000 */
[----:B------:R-:W-:Y:S01]  /*4b90*/  ULEA UR14, UR16, UR7, 0x3 ;  /* 0x00000007100e7291 */ /* 0x000fe2000f8e18ff */
[----:B------:R-:W-:Y:S03]  /*4ba0*/  LOP3.LUT R40, R40, UR18, RZ, 0x3c, !PT ;  /* 0x0000001228287c12 */ /* 0x000fe6000f8e3cff */
[----:B------:R1:W-:Y:S01]  /*4bb0*/  @!UP0 UTMALDG.4D.IM2COL [UR8], [UR22], UR20 ;  /* 0x00000008160083b4 */ /* 0x0003e20008058014 */
[----:B------:R1:W-:Y:S01]  /*4bc0*/  @!P4 SYNCS.ARRIVE.TRANS64.RED.A0TR RZ, [UR17+0xd0], R18 ;  /* 0x0000d012ffffc9a7 */ /* 0x0003e20008300411 */
[----:B------:R-:W-:Y:S02]  /*4bd0*/  SHF.L.U32 R12, R40, 0x1f, RZ ;  /* 0x0000001f280c7819 */ /* 0x000fe400000006ff */
[----:B----4-:R-:W-:Y:S01]  /*4be0*/  @!P1 ISETP.NE.AND P2, PT, R3, 0x1, PT ;  /* 0x000000010300980c */ /* 0x010fe20003f45270 */
[C---:B--2---:R-:W-:Y:S01]  /*4bf0*/  @!P1 IMAD.HI.U32 R14, R13.reuse, R14, RZ ;  /* 0x0000000e0d0e9227 */ /* 0x044fe200078e00ff */
[----:B---3--:R-:W-:Y:S03]  /*4c00*/  @!P1 ISETP.NE.AND P0, PT, R10, 0x1, PT ;  /* 0x000000010a00980c */ /* 0x008fe60003f05270 */
[C---:B------:R-:W-:Y:S01]  /*4c10*/  @!P1 IMAD.HI.U32 R11, R8.reuse, R11, RZ ;  /* 0x0000000b080b9227 */ /* 0x040fe200078e00ff */
[----:B------:R-:W-:Y:S04]  /*4c20*/  @!P1 SHF.R.U32.HI R14, RZ, R15, R14 ;  /* 0x0000000fff0e9219 */ /* 0x000fe8000001160e */
[----:B-1----:R-:W-:Y:S01]  /*4c30*/  @!P1 SHF.R.U32.HI R9, RZ, R0, R11 ;  /* 0x00000000ff099219 */ /* 0x002fe2000001160b */
[----:B------:R-:W-:Y:S01]  /*4c40*/  SYNCS.ARRIVE.TRANS64.RED.A1T0 RZ, [UR19], RZ ;  /* 0x000000ffffff79a7 */ /* 0x000fe20008100413 */
[----:B------:R-:W-:Y:S02]  /*4c50*/  @!P1 SEL R14, R13, R14, !P2 ;  /* 0x0000000e0d0e9207 */ /* 0x000fe40005000000 */
[----:B------:R-:W-:Y:S01]  /*4c60*/  @!P1 SEL R9, R8, R9, !P0 ;  /* 0x0000000908099207 */ /* 0x000fe20004000000 */
[----:B------:R-:W1:Y:S04]  /*4c70*/  SYNCS.PHASECHK.TRANS64.TRYWAIT P5, [UR14+0xe8], R12 ;  /* 0x0000e80cff0075a7 */ /* 0x000e6800080a110e */
[----:B------:R-:W-:Y:S02]  /*4c80*/  @!P1 IMAD.IADD R0, R9, 0x1, -R14 ;  /* 0x0000000109009824 */ /* 0x000fe400078e0a0e */
[----:B------:R-:W-:Y:S02]  /*4c90*/  @!P1 IMAD.IADD R9, R14, 0x1, -R9 ;  /* 0x000000010e099824 */ /* 0x000fe400078e0a09 */
[----:B------:R-:W-:Y:S02]  /*4ca0*/  @!P1 IMAD R13, R0, R3, R13 ;  /* 0x00000003000d9224 */ /* 0x000fe400078e020d */
[----:B------:R-:W-:Y:S01]  /*4cb0*/  @!P1 IMAD R8, R9, R10, R8 ;  /* 0x0000000a09089224 */ /* 0x000fe200078e0208 */
[----:B-1----:R-:W-:Y:S06]  /*4cc0*/  @!P5 BRA `(.L_x_77) ;  /* 0x0000003000a0d947 */ /* 0x002fec0003800000 */
.L_x_164:
[----:B-1----:R-:W-:Y:S01]  /*4cd0*/  @!P4 IADD3 R3, P0, PT, R38, 0x580, RZ ;  /* 0x000005802603c810 */ /* 0x002fe20007f1e0ff */
[----:B------:R-:W-:Y:S01]  /*4ce0*/  VOTEU.ALL UP1, P4 ;  /* 0x0000000000ff7886 */ /* 0x000fe20002020000 */
[----:B------:R-:W-:Y:S01]  /*4cf0*/  UIADD3 UR17, UPT, UPT, UR16, 0x1, URZ ;  /* 0x0000000110117890 */ /* 0x000fe2000fffe0ff */
[----:B------:R-:W-:Y:S01]  /*4d00*/  LOP3.LUT R36, R36, 0x1, RZ, 0x3c, !PT ;  /* 0x0000000124247812 */ /* 0x000fe200078e3cff */
[----:B------:R-:W-:Y:S01]  /*4d10*/  VOTEU.ALL UP0, P4 ;  /* 0x0000000000ff7886 */ /* 0x000fe20002000000 */
[----:B------:R-:W-:Y:S01]  /*4d20*/  @!P4 IMAD.X R0, RZ, RZ, R39, P0 ;  /* 0x000000ffff00c224 */ /* 0x000fe200000e0627 */
[----:B------:R-:W-:Y:S01]  /*4d30*/  @!P4 R2UR UR9, R3 ;  /* 0x000000000309c2ca */ /* 0x000fe200000e0000 */
[----:B------:R-:W-:Y:S01]  /*4d40*/  @!UP1 UIADD3 UR10, UPT, UPT, UR10, 0x20, URZ ;  /* 0x000000200a0a9890 */ /* 0x000fe2000fffe0ff */
[----:B------:R-:W-:Y:S01]  /*4d50*/  IMAD.IADD R18, R8, 0x1, R62 ;  /* 0x0000000108127824 */ /* 0x000fe200078e023e */
[----:B------:R-:W-:Y:S01]  /*4d60*/  UISETP.NE.AND UP5, UPT, UR17, 0x3, UPT ;  /* 0x000000031100788c */ /* 0x000fe2000bfa5270 */
[----:B------:R-:W-:Y:S01]  /*4d70*/  @!P4 R2UR UR8, R0 ;  /* 0x000000000008c2ca */ /* 0x000fe200000e0000 */
[----:B------:R-:W-:Y:S04]  /*4d80*/  IMAD.IADD R45, R13, 0x1, R64 ;  /* 0x000000010d2d7824 */ /* 0x000fe800078e0240 */
[----:B------:R-:W-:Y:S04]  /*4d90*/  PLOP3.LUT P0, PT, PT, PT, UP5, 0x80, 0x8 ;  /* 0x000000000008781c */ /* 0x000fe80003f0f058 */
[----:B------:R-:W-:Y:S01]  /*4da0*/  IMAD.U32 R10, RZ, RZ, UR9 ;  /* 0x00000009ff0a7e24 */ /* 0x000fe2000f8e00ff */
[----:B------:R-:W-:Y:S01]  /*4db0*/  UIADD3 UR9, UPT, UPT, UR14, 0xd0, URZ ;  /* 0x000000d00e097890 */ /* 0x000fe2000fffe0ff */
[----:B------:R-:W-:Y:S02]  /*4dc0*/  SEL R3, RZ, 0x1, P0 ;  /* 0x00000001ff037807 */ /* 0x000fe40000000000 */
[----:B------:R-:W-:Y:S01]  /*4dd0*/  IMAD.U32 R11, RZ, RZ, UR8 ;  /* 0x00000008ff0b7e24 */ /* 0x000fe2000f8e00ff */
[----:B------:R-:W-:Y:S01]  /*4de0*/  @!UP1 ULEA UR8, UR16, UR7, 0xc ;  /* 0x0000000710089291 */ /* 0x000fe2000f8e60ff */
[----:B------:R-:W-:Y:S01]  /*4df0*/  @!P4 R2UR UR20, R10 ;  /* 0x000000000a14c2ca */ /* 0x000fe200000e0000 */
[----:B------:R-:W-:Y:S01]  /*4e00*/  @!UP1 UPRMT UR16, URZ, 0x40, URZ ;  /* 0x00000040ff109896 */ /* 0x000fe200080000ff */
[----:B------:R-:W-:Y:S01]  /*4e10*/  LOP3.LUT R40, R40, R3, RZ, 0x3c, !PT ;  /* 0x0000000328287212 */ /* 0x000fe200078e3cff */
[----:B------:R-:W-:Y:S01]  /*4e20*/  @!UP1 UIADD3 UR8, UPT, UPT, UR8, 0x200, URZ ;  /* 0x0000020008089890 */ /* 0x000fe2000fffe0ff */
[----:B------:R-:W-:Y:S01]  /*4e30*/  @!P4 R2UR UR21, R11 ;  /* 0x000000000b15c2ca */ /* 0x000fe200000e0000 */
[----:B------:R-:W-:Y:S02]  /*4e40*/  @!UP1 UPRMT UR19, UR16, 0x5410, URZ ;  /* 0x0000541010139896 */ /* 0x000fe400080000ff */
[----:B------:R-:W-:Y:S10]  /*4e50*/  UPRMT UR18, UR45, 0x654, UR9 ;  /* 0x000006542d127896 */ /* 0x000ff40008000009 */
[----:B------:R2:W-:Y:S01]  /*4e60*/  @!UP0 UTMALDG.4D.IM2COL [UR8], [UR20], UR19 ;  /* 0x00000008140083b4 */ /* 0x0005e20008058013 */
[----:B------:R2:W-:Y:S01]  /*4e70*/  @!P4 SYNCS.ARRIVE.TRANS64.RED.A0TR RZ, [UR14+0xd0], R33 ;  /* 0x0000d021ffffc9a7 */ /* 0x0005e2000830040e */
[----:B------:R-:W-:Y:S01]  /*4e80*/  UPLOP3.LUT UP0, UPT, UPT, UPT, UPT, 0x80, 0x8 ;  /* 0x000000000008789c */ /* 0x000fe20003f0f070 */
[----:B------:R-:W-:Y:S01]  /*4e90*/  SYNCS.ARRIVE.TRANS64.RED.A1T0 RZ, [UR18], RZ ;  /* 0x000000ffffff79a7 */ /* 0x000fe20008100412 */
[----:B------:R-:W-:Y:S01]  /*4ea0*/  USEL UR18, UR17, URZ, UP5 ;  /* 0x000000ff11127287 */ /* 0x000fe2000a800000 */
[----:B------:R-:W-:Y:S11]  /*4eb0*/  @P3 BRA `(.L_x_78) ;  /* 0xfffffff400043947 */ /* 0x000ff6000383ffff */
[----:B------:R-:W-:Y:S01]  /*4ec0*/  UIADD3 UR7, UPT, UPT, UR7, 0xe8, URZ ;  /* 0x000000e807077890 */ /* 0x000fe2000fffe0ff */
[----:B------:R-:W-:-:S03]  /*4ed0*/  SHF.L.U32 R3, R40, 0x1f, RZ ;  /* 0x0000001f28037819 */ /* 0x000fc600000006ff */
[----:B------:R-:W-:-:S09]  /*4ee0*/  ULEA UR4, UR18, UR7, 0x3 ;  /* 0x0000000712047291 */ /* 0x000fd2000f8e18ff */
[----:B------:R-:W1:Y:S02]  /*4ef0*/  SYNCS.PHASECHK.TRANS64.TRYWAIT P0, [UR4], R3 ;  /* 0x00000003ff0075a7 */ /* 0x000e640008001104 */
[----:B-1----:R-:W-:Y:S05]  /*4f00*/  @!P0 BRA `(.L_x_79) ;  /* 0x0000003000288947 */ /* 0x002fea0003800000 */
.L_x_166:
[----:B------:R-:W-:-:S04]  /*4f10*/  UIADD3 UR4, UPT, UPT, UR18, 0x1, URZ ;  /* 0x0000000112047890 */ /* 0x000fc8000fffe0ff */
[----:B------:R-:W-:-:S04]  /*4f20*/  UISETP.NE.AND UP0, UPT, UR4, 0x3, UPT ;  /* 0x000000030400788c */ /* 0x000fc8000bf05270 */
[----:B------:R-:W-:Y:S02]  /*4f30*/  USEL UR4, UR4, URZ, UP0 ;  /* 0x000000ff04047287 */ /* 0x000fe40008000000 */
[----:B------:R-:W-:-:S04]  /*4f40*/  PLOP3.LUT P0, PT, PT, PT, UP0, 0x80, 0x8 ;  /* 0x000000000008781c */ /* 0x000fc80003f0f008 */
[----:B-1----:R-:W-:Y:S01]  /*4f50*/  SEL R3, RZ, 0x1, P0 ;  /* 0x00000001ff037807 */ /* 0x002fe20000000000 */
[----:B------:R-:W-:-:S03]  /*4f60*/  IMAD.U32 R0, RZ, RZ, UR4 ;  /* 0x00000004ff007e24 */ /* 0x000fc6000f8e00ff */
[----:B------:R-:W-:Y:S02]  /*4f70*/  LOP3.LUT R40, R40, R3, RZ, 0x3c, !PT ;  /* 0x0000000328287212 */ /* 0x000fe400078e3cff */
[C---:B------:R-:W-:Y:S01]  /*4f80*/  LEA R2, R0.reuse, UR7, 0x3 ;  /* 0x0000000700027c11 */ /* 0x040fe2000f8e18ff */
[----:B------:R-:W-:Y:S01]  /*4f90*/  VIADD R0, R0, 0x1 ;  /* 0x0000000100007836 */ /* 0x000fe20000000000 */
[----:B------:R-:W-:-:S04]  /*4fa0*/  SHF.L.U32 R3, R40, 0x1f, RZ ;  /* 0x0000001f28037819 */ /* 0x000fc800000006ff */
[----:B------:R-:W1:Y:S01]  /*4fb0*/  SYNCS.PHASECHK.TRANS64.TRYWAIT P1, [R2+URZ], R3 ;  /* 0x00000003020075a7 */ /* 0x000e6200080211ff */
[----:B------:R-:W-:-:S04]  /*4fc0*/  ISETP.NE.AND P0, PT, R0, 0x3, PT ;  /* 0x000000030000780c */ /* 0x000fc80003f05270 */
[----:B------:R-:W-:Y:S02]  /*4fd0*/  SEL R5, RZ, 0x1, P0 ;  /* 0x00000001ff057807 */ /* 0x000fe40000000000 */
[----:B------:R-:W-:Y:S02]  /*4fe0*/  SEL R0, R0, RZ, P0 ;  /* 0x000000ff00007207 */ /* 0x000fe40000000000 */
[----:B------:R-:W-:Y:S01]  /*4ff0*/  LOP3.LUT R5, R40, R5, RZ, 0x3c, !PT ;  /* 0x0000000528057212 */ /* 0x000fe200078e3cff */
[----:B-1----:R-:W-:Y:S06]  /*5000*/  @!P1 BRA `(.L_x_80) ;  /* 0x0000003000009947 */ /* 0x002fec0003800000 */
.L_x_167:
[----:B------:R-:W-:Y:S02]  /*5010*/  LEA R0, R0, UR7, 0x3 ;  /* 0x0000000700007c11 */ /* 0x000fe4000f8e18ff */
[----:B------:R-:W-:-:S07]  /*5020*/  SHF.L.U32 R5, R5, 0x1f, RZ ;  /* 0x0000001f05057819 */ /* 0x000fce00000006ff */
.L_x_81:
[----:B---3--:R3:W4:Y:S02]  /*5030*/  SYNCS.PHASECHK.TRANS64.TRYWAIT P0, [R0+URZ], R5 ;  /* 0x00000005000075a7 */ /* 0x00872400080011ff */
[----:B----4-:R-:W-:Y:S05]  /*5040*/  @!P0 NANOSLEEP.SYNCS 0x989680 ;  /* 0x009896800000895d */ /* 0x010fea0003900000 */
[----:B------:R-:W4:Y:S02]  /*5050*/  @!P0 SYNCS.PHASECHK.TRANS64 P0, [R0+URZ], R5 ;  /* 0x00000005000085a7 */ /* 0x000f2400080010ff */
[----:B--2-4-:R-:W-:Y:S05]  /*5060*/  @P0 EXIT ;  /* 0x000000000000094d */ /* 0x014fea0003800000 */
[----:B------:R-:W-:Y:S05]  /*5070*/  BRA `(.L_x_81) ;  /* 0xfffffffc00ec7947 */ /* 0x000fea000383ffff */
.L_x_69:
[----:B------:R-:W-:-:S06]  /*5080*/  UISETP.GE.AND UP0, UPT, UR6, 0x4, UPT ;  /* 0x000000040600788c */ /* 0x000fcc000bf06270 */
[----:B------:R-:W-:-:S13]  /*5090*/  PLOP3.LUT P0, PT, PT, PT, UP0, 0x80, 0x8 ;  /* 0x000000000008781c */ /* 0x000fda0003f0f008 */
[----:B------:R-:W-:Y:S05]  /*50a0*/  @!P0 EXIT ;  /* 0x000000000000894d */ /* 0x000fea0003800000 */
[----:B------:R-:W-:Y:S01]  /*50b0*/  BAR.SYNC.DEFER_BLOCKING 0x6, 0xa0 ;  /* 0x0182800000007b1d */ /* 0x000fe20000010000 */
[C---:B------:R-:W-:Y:S01]  /*50c0*/  IMAD.SHL.U32 R4, R76.reuse, 0x20, RZ ;  /* 0x000000204c047824 */ /* 0x040fe200078e00ff */
[----:B------:R-:W-:Y:S01]  /*50d0*/  SHF.R.U32.HI R5, RZ, 0x1, R76 ;  /* 0x00000001ff057819 */ /* 0x000fe2000001164c */
[C---:B------:R-:W-:Y:S01]  /*50e0*/  IMAD.SHL.U32 R75, R76.reuse, 0x10, RZ ;  /* 0x000000104c4b7824 */ /* 0x040fe200078e00ff */
[C---:B------:R-:W-:Y:S01]  /*50f0*/  LOP3.LUT P0, RZ, R76.reuse, 0x4, RZ, 0xc0, !PT ;  /* 0x000000044cff7812 */ /* 0x040fe2000780c0ff */
[----:B------:R-:W-:Y:S01]  /*5100*/  IMAD.U32 R32, R76, 0x10000, RZ ;  /* 0x000100004c207824 */ /* 0x000fe200078e00ff */
[----:B------:R-:W-:Y:S02]  /*5110*/  UMOV UR52, 0x400 ;  /* 0x0000040000347882 */ /* 0x000fe40000000000 */
[----:B------:R-:W1:Y:S01]  /*5120*/  LDC R67, c[0x0][0x370] ;  /* 0x0000dc00ff437b82 */ /* 0x000e620000000800 */
[----:B------:R-:W-:Y:S01]  /*5130*/  ULEA UR52, UR45, UR52, 0x18 ;  /* 0x000000342d347291 */ /* 0x000fe2000f8ec0ff */
[----:B------:R-:W-:Y:S01]  /*5140*/  LOP3.LUT R0, R4, 0xc0, RZ, 0xc0, !PT ;  /* 0x000000c004007812 */ /* 0x000fe200078ec0ff */
[----:B------:R-:W-:Y:S01]  /*5150*/  IMAD.MOV.U32 R80, RZ, RZ, 0x10 ;  /* 0x00000010ff507424 */ /* 0x000fe200078e00ff */
[----:B------:R-:W-:Y:S01]  /*5160*/  LOP3.LUT R75, R75, 0x600, RZ, 0xc0, !PT ;  /* 0x000006004b4b7812 */ /* 0x000fe200078ec0ff */
[----:B------:R-:W-:Y:S01]  /*5170*/  IMAD.MOV.U32 R74, RZ, RZ, 0x1 ;  /* 0x00000001ff4a7424 */ /* 0x000fe200078e00ff */
[----:B------:R-:W-:Y:S01]  /*5180*/  LOP3.LUT R5, R0, 0x8, R5, 0xf8, !PT ;  /* 0x0000000800057812 */ /* 0x000fe200078ef805 */
[C---:B------:R-:W-:Y:S01]  /*5190*/  IMAD.SHL.U32 R0, R76.reuse, 0x4, RZ ;  /* 0x000000044c007824 */ /* 0x040fe200078e00ff */
[----:B------:R-:W2:Y:S01]  /*51a0*/  LDC R28, c[0x0][0xb0c] ;  /* 0x0002c300ff1c7b82 */ /* 0x000ea20000000800 */
[----:B------:R-:W-:Y:S01]  /*51b0*/  LOP3.LUT R75, R75, 0x20, R4, 0xf8, !PT ;  /* 0x000000204b4b7812 */ /* 0x000fe200078ef804 */
[----:B------:R-:W-:Y:S01]  /*51c0*/  IMAD.MOV.U32 R30, RZ, RZ, RZ ;  /* 0x000000ffff1e7224 */ /* 0x000fe200078e00ff */
[----:B------:R-:W-:-:S02]  /*51d0*/  LOP3.LUT R76, R76, 0x60, RZ, 0xc0, !PT ;  /* 0x000000604c4c7812 */ /* 0x000fc400078ec0ff */
[----:B------:R-:W-:Y:S02]  /*51e0*/  CS2R R72, SRZ ;  /* 0x0000000000487805 */ /* 0x000fe4000001ff00 */
[----:B------:R-:W-:Y:S01]  /*51f0*/  LOP3.LUT R0, R5, 0x18, R0, 0x78, !PT ;  /* 0x0000001805007812 */ /* 0x000fe200078e7800 */
[----:B------:R-:W4:Y:S01]  /*5200*/  LDCU.64 UR56, c[0x0][0x348] ;  /* 0x00006900ff3877ac */ /* 0x000f220008000a00 */
[----:B------:R-:W-:Y:S01]  /*5210*/  LOP3.LUT R75, R75, 0x100, R4, 0xf8, !PT ;  /* 0x000001004b4b7812 */ /* 0x000fe200078ef804 */
[----:B------:R-:W1:Y:S01]  /*5220*/  LDC R65, c[0x0][0xb20] ;  /* 0x0002c800ff417b82 */ /* 0x000e620000000800 */
[----:B------:R-:W3:Y:S01]  /*5230*/  LDS R2, [UR52+0x160] ;  /* 0x00016034ff027984 */ /* 0x000ee20008000800 */
[----:B------:R-:W-:Y:S01]  /*5240*/  LOP3.LUT R32, R32, 0x600000, RZ, 0xc0, !PT ;  /* 0x0060000020207812 */ /* 0x000fe200078ec0ff */
[----:B------:R-:W1:Y:S01]  /*5250*/  LDCU.64 UR36, c[0x0][0x888] ;  /* 0x00011100ff2477ac */ /* 0x000e620008000a00 */
[----:B------:R-:W-:Y:S02]  /*5260*/  LOP3.LUT R75, R75, R0, RZ, 0xfc, !PT ;  /* 0x000000004b4b7212 */ /* 0x000fe400078efcff */
[----:B------:R-:W-:Y:S01]  /*5270*/  SEL R80, R80, 0xfffffff0, !P0 ;  /* 0xfffffff050507807 */ /* 0x000fe20004000000 */
[----:B------:R-:W1:Y:S01]  /*5280*/  LDCU.64 UR46, c[0x0][0x8b0] ;  /* 0x00011600ff2e77ac */ /* 0x000e620008000a00 */
[----:B------:R-:W1:Y:S01]  /*5290*/  LDC R27, c[0x0][0xb30] ;  /* 0x0002cc00ff1b7b82 */ /* 0x000e620000000800 */
[----:B------:R-:W1:Y:S01]  /*52a0*/  LDCU.64 UR38, c[0x0][0x8a8] ;  /* 0x00011500ff2677ac */ /* 0x000e620008000a00 */
[----:B------:R-:W1:Y:S06]  /*52b0*/  LDCU.64 UR48, c[0x0][0xa90] ;  /* 0x00015200ff3077ac */ /* 0x000e6c0008000a00 */
[----:B------:R-:W1:Y:S01]  /*52c0*/  LDC.64 R56, c[0x0][0xb10] ;  /* 0x0002c400ff387b82 */ /* 0x000e620000000a00 */
[----:B------:R-:W-:Y:S01]  /*52d0*/  UMOV UR58, URZ ;  /* 0x000000ff003a7c82 */ /* 0x000fe20008000000 */
[----:B------:R-:W-:Y:S01]  /*52e0*/  UIADD3 UR55, UPT, UPT, UR52, 0x200, URZ ;  /* 0x0000020034377890 */ /* 0x000fe2000fffe0ff */
[----:B------:R-:W-:Y:S01]  /*52f0*/  UMOV UR54, URZ ;  /* 0x000000ff00367c82 */ /* 0x000fe20008000000 */
[----:B------:R-:W-:-:S04]  /*5300*/  UMOV UR53, URZ ;  /* 0x000000ff00357c82 */ /* 0x000fc80008000000 */
[----:B------:R-:W1:Y:S08]  /*5310*/  LDC.64 R24, c[0x0][0xb18] ;  /* 0x0002c600ff187b82 */ /* 0x000e700000000a00 */
[----:B------:R-:W1:Y:S08]  /*5320*/  LDC.64 R52, c[0x0][0x888] ;  /* 0x00022200ff347b82 */ /* 0x000e700000000a00 */
[----:B------:R-:W1:Y:S01]  /*5330*/  LDC.64 R22, c[0x0][0xb28] ;  /* 0x0002ca00ff167b82 */ /* 0x000e620000000a00 */
[C---:B---3--:R-:W-:Y:S01]  /*5340*/  VIADD R3, R2.reuse, 0x40 ;  /* 0x0000004002037836 */ /* 0x048fe20000000000 */
[----:B------:R-:W-:-:S04]  /*5350*/  LOP3.LUT R2, R2, 0xffff, RZ, 0xc0, !PT ;  /* 0x0000ffff02027812 */ /* 0x000fc800078ec0ff */
[----:B------:R-:W-:Y:S02]  /*5360*/  LOP3.LUT R3, R3, 0xffff, RZ, 0xc0, !PT ;  /* 0x0000ffff03037812 */ /* 0x000fe400078ec0ff */
[----:B------:R-:W3:Y:S03]  /*5370*/  LDC.64 R54, c[0x0][0x890] ;  /* 0x00022400ff367b82 */ /* 0x000ee60000000a00 */
[----:B------:R1:W-:Y:S05]  /*5380*/  STL.64 [R1], R2 ;  /* 0x0000000201007387 */ /* 0x0003ea0000100a00 */
[----:B------:R-:W1:Y:S08]  /*5390*/  LDC.64 R60, c[0x0][0xa80] ;  /* 0x0002a000ff3c7b82 */ /* 0x000e700000000a00 */
[----:B------:R-:W1:Y:S08]  /*53a0*/  LDC.64 R58, c[0x0][0xa88] ;  /* 0x0002a200ff3a7b82 */ /* 0x000e700000000a00 */
[----:B--2-4-:R-:W1:Y:S02]  /*53b0*/  LDC R66, c[0x0][0x374] ;  /* 0x0000dd00ff427b82 */ /* 0x014e640000000800 */
.L_x_112:
[----:B-1----:R-:W-:Y:S04]  /*53c0*/  SHF.L.U32 R3, R72, 0x1f, RZ ;  /* 0x0000001f48037819 */ /* 0x002fe800000006ff */
[----:B------:R-:W1:Y:S02]  /*53d0*/  SYNCS.PHASECHK.TRANS64.TRYWAIT P0, [UR52+0x110], R3 ;  /* 0x00011003ff0075a7 */ /* 0x000e640008001134 */
[----:B-1----:R-:W-:Y:S05]  /*53e0*/  @!P0 BRA `(.L_x_82) ;  /* 0x0000002c001c8947 */ /* 0x002fea0003800000 */
.L_x_169:
[----:B------:R-:W2:Y:S01]  /*53f0*/  LDC.64 R12, c[0x0][0xb10] ;  /* 0x0002c400ff0c7b82 */ /* 0x000ea20000000a00 */
[----:B------:R-:W4:Y:S01]  /*5400*/  LDS.128 R36, [UR52+0x150] ;  /* 0x00015034ff247984 */ /* 0x000f220008000c00 */
[----:B------:R-:W-:Y:S01]  /*5410*/  UIADD3 UR4, UPT, UPT, UR52, 0x118, URZ ;  /* 0x0000011834047890 */ /* 0x000fe2000fffe0ff */
[----:B-1----:R-:W-:Y:S01]  /*5420*/  IMAD R0, R30, 0x4, R1 ;  /* 0x000000041e007824 */ /* 0x002fe200078e0201 */
[----:B------:R-:W-:Y:S04]  /*5430*/  ISETP.NE.AND P1, PT, R27, 0x1, PT ;  /* 0x000000011b00780c */ /* 0x000fe80003f25270 */
[----:B------:R-:W1:Y:S01]  /*5440*/  LDC.64 R10, c[0x0][0xb18] ;  /* 0x0002c600ff0a7b82 */ /* 0x000e620000000a00 */
[----:B------:R-:W-:Y:S01]  /*5450*/  UPRMT UR4, URZ, 0x654, UR4 ;  /* 0x00000654ff047896 */ /* 0x000fe20008000004 */
[----:B------:R-:W-:Y:S01]  /*5460*/  ISETP.GE.AND P0, PT, R26, 0x1, PT ;  /* 0x000000011a00780c */ /* 0x000fe20003f06270 */
[----:B------:R-:W-:Y:S01]  /*5470*/  @!PT LDS RZ, [RZ] ;  /* 0x00000000fffff984 */ /* 0x000fe20000000800 */
[----:B------:R-:W-:Y:S01]  /*5480*/  @!PT LDS RZ, [RZ] ;  /* 0x00000000fffff984 */ /* 0x000fe20000000800 */
[----:B------:R-:W-:Y:S01]  /*5490*/  @!PT LDS RZ, [RZ] ;  /* 0x00000000fffff984 */ /* 0x000fe20000000800 */
[----:B------:R-:W-:Y:S01]  /*54a0*/  @!PT LDS RZ, [RZ] ;  /* 0x00000000fffff984 */ /* 0x000fe20000000800 */
[----:B------:R3:W-:Y:S06]  /*54b0*/  MEMBAR.ALL.CTA ;  /* 0x0000000000007992 */ /* 0x0007ec0000008000 */
[----:B---3--:R-:W3:Y:S01]  /*54c0*/  FENCE.VIEW.ASYNC.S ;  /* 0x00000000000073c6 */ /* 0x008ee20000000000 */
[----:B------:R-:W1:Y:S08]  /*54d0*/  @!P1 LDC R14, c[0x0][0xb20] ;  /* 0x0002c800ff0e9b82 */ /* 0x000e700000000800 */
[----:B------:R-:W1:Y:S01]  /*54e0*/  @!P1 LDC R9, c[0x0][0xb0c] ;  /* 0x0002c300ff099b82 */ /* 0x000e620000000800 */
[----:B---3--:R-:W-:Y:S01]  /*54f0*/  SYNCS.ARRIVE.TRANS64.RED.A1T0 RZ, [UR4], RZ ;  /* 0x000000ffffff79a7 */ /* 0x008fe20008100404 */
[----:B------:R3:W5:Y:S01]  /*5500*/  LDL R17, [R0] ;  /* 0x0000000000117983 */ /* 0x0007620000100800 */
[----:B----4-:R-:W-:Y:S04]  /*5510*/  LOP3.LUT P4, RZ, R38, 0x1, RZ, 0xc0, !PT ;  /* 0x0000000126ff7812 */ /* 0x010fe8000788c0ff */
[----:B------:R-:W-:Y:S09]  /*5520*/  P2R R81, PR, RZ, 0x10 ;  /* 0x00000010ff517803 */ /* 0x000ff20000000000 */
[----:B------:R-:W-:Y:S02]  /*5530*/  @P4 MOV R31, R36 ;  /* 0x00000024001f4202 */ /* 0x000fe40000000f00 */
[----:B------:R-:W-:Y:S01]  /*5540*/  @P4 LOP3.LUT R29, R37, 0xffff, RZ, 0xc0, !PT ;  /* 0x0000ffff251d4812 */ /* 0x000fe200078ec0ff */
[----:B--23--:R-:W-:Y:S06]  /*5550*/  @!P0 BRA `(.L_x_83) ;  /* 0x0000000000a48947 */ /* 0x00cfec0003800000 */
[----:B------:R-:W-:Y:S01]  /*5560*/  IMAD.HI.U32 R20, R66, R25, RZ ;  /* 0x0000001942147227 */ /* 0x000fe200078e00ff */
[----:B------:R-:W-:Y:S02]  /*5570*/  ISETP.NE.AND P0, PT, R24, 0x1, PT ;  /* 0x000000011800780c */ /* 0x000fe40003f05270 */
[----:B------:R-:W-:Y:S01]  /*5580*/  ISETP.NE.AND P2, PT, R26, 0x1, PT ;  /* 0x000000011a00780c */ /* 0x000fe20003f45270 */
[-C--:B------:R-:W-:Y:S01]  /*5590*/  IMAD.HI.U32 R16, R67, R56.reuse, RZ ;  /* 0x0000003843107227 */ /* 0x080fe200078e00ff */
[----:B------:R-:W-:Y:S02]  /*55a0*/  SHF.R.U32.HI R21, RZ, R65, R20 ;  /* 0x00000041ff157219 */ /* 0x000fe40000011614 */
[----:B------:R-:W-:Y:S01]  /*55b0*/  ISETP.NE.AND P3, PT, R28, 0x1, PT ;  /* 0x000000011c00780c */ /* 0x000fe20003f65270 */
[----:B------:R-:W-:Y:S01]  /*55c0*/  IMAD.HI.U32 R40, R29, R25, RZ ;  /* 0x000000191d287227 */ /* 0x000fe200078e00ff */
[----:B------:R-:W-:Y:S02]  /*55d0*/  SHF.R.U32.HI R16, RZ, R57, R16 ;  /* 0x00000039ff107219 */ /* 0x000fe40000011610 */
[----:B------:R-:W-:Y:S01]  /*55e0*/  SEL R3, R66, R21, !P0 ;  /* 0x0000001542037207 */ /* 0x000fe20004000000 */
[----:B------:R-:W-:Y:S01]  /*55f0*/  IMAD.HI.U32 R34, R31, R56, RZ ;  /* 0x000000381f227227 */ /* 0x000fe200078e00ff */
[----:B------:R-:W-:Y:S03]  /*5600*/  SEL R7, R67, R16, !P3 ;  /* 0x0000001043077207 */ /* 0x000fe60005800000 */
[-C--:B------:R-:W-:Y:S01]  /*5610*/  IMAD.HI.U32 R16, R3, R22.reuse, RZ ;  /* 0x0000001603107227 */ /* 0x080fe200078e00ff */
[----:B------:R-:W-:Y:S03]  /*5620*/  SHF.R.U32.HI R34, RZ, R57, R34 ;  /* 0x00000039ff227219 */ /* 0x000fe60000011622 */
[----:B------:R-:W-:Y:S01]  /*5630*/  IMAD.HI.U32 R20, R7, R22, RZ ;  /* 0x0000001607147227 */ /* 0x000fe200078e00ff */
[----:B------:R-:W-:Y:S02]  /*5640*/  @P2 SHF.R.U32.HI R3, RZ, R23, R16 ;  /* 0x00000017ff032219 */ /* 0x000fe40000011610 */
[----:B------:R-:W-:Y:S02]  /*5650*/  SHF.R.U32.HI R16, RZ, R65, R40 ;  /* 0x00000041ff107219 */ /* 0x000fe40000011628 */
[----:B------:R-:W-:Y:S01]  /*5660*/  @P2 SHF.R.U32.HI R7, RZ, R23, R20 ;  /* 0x00000017ff072219 */ /* 0x000fe20000011614 */
[C---:B------:R-:W-:Y:S01]  /*5670*/  IMAD R2, R26.reuse, R3, RZ ;  /* 0x000000031a027224 */ /* 0x040fe200078e02ff */
[----:B------:R-:W-:Y:S02]  /*5680*/  SEL R5, R29, R16, !P0 ;  /* 0x000000101d057207 */ /* 0x000fe40004000000 */
[----:B------:R-:W-:Y:S01]  /*5690*/  SEL R3, R31, R34, !P3 ;  /* 0x000000221f037207 */ /* 0x000fe20005800000 */
[----:B------:R-:W-:Y:S01]  /*56a0*/  IMAD R4, R26, R7, RZ ;  /* 0x000000071a047224 */ /* 0x000fe200078e02ff */
[C---:B------:R-:W-:Y:S01]  /*56b0*/  ISETP.GE.AND P0, PT, R5.reuse, R2, PT ;  /* 0x000000020500720c */ /* 0x040fe20003f06270 */
[----:B------:R-:W-:Y:S03]  /*56c0*/  IMAD.HI.U32 R6, R5, R22, RZ ;  /* 0x0000001605067227 */ /* 0x000fe600078e00ff */
[----:B------:R-:W-:Y:S01]  /*56d0*/  ISETP.GE.OR P0, PT, R3, R4, P0 ;  /* 0x000000040300720c */ /* 0x000fe20000706670 */
[----:B------:R-:W-:Y:S01]  /*56e0*/  IMAD.MOV R4, RZ, RZ, -R3 ;  /* 0x000000ffff047224 */ /* 0x000fe200078e0a03 */
[-C--:B------:R-:W-:Y:S03]  /*56f0*/  SHF.R.U32.HI R6, RZ, R23.reuse, R6 ;  /* 0x00000017ff067219 */ /* 0x080fe60000011606 */
[----:B------:R-:W-:Y:S01]  /*5700*/  IMAD R31, R28, R4, R31 ;  /* 0x000000041c1f7224 */ /* 0x000fe200078e021f */
[----:B------:R-:W-:Y:S05]  /*5710*/  SEL R15, R5, R6, !P2 ;  /* 0x00000006050f7207 */ /* 0x000fea0005000000 */
[----:B------:R-:W-:Y:S02]  /*5720*/  IMAD.MOV R6, RZ, RZ, -R15 ;  /* 0x000000ffff067224 */ /* 0x000fe400078e0a0f */
[C---:B------:R-:W-:Y:S04]  /*5730*/  @!P0 IMAD.HI.U32 R2, R3.reuse, R22, RZ ;  /* 0x0000001603028227 */ /* 0x040fe800078e00ff */
[----:B------:R-:W-:Y:S01]  /*5740*/  IMAD R6, R26, R6, R5 ;  /* 0x000000061a067224 */ /* 0x000fe200078e0205 */
[----:B------:R-:W-:Y:S04]  /*5750*/  @!P0 SHF.R.U32.HI R2, RZ, R23, R2 ;  /* 0x00000017ff028219 */ /* 0x000fe80000011602 */
[----:B------:R-:W-:Y:S02]  /*5760*/  @!P0 SEL R0, R3, R2, !P2 ;  /* 0x0000000203008207 */ /* 0x000fe40005000000 */
[----:B------:R-:W-:Y:S02]  /*5770*/  IADD3 R2, PT, PT, -R5, RZ, RZ ;  /* 0x000000ff05027210 */ /* 0x000fe40007ffe1ff */
[----:B------:R-:W-:Y:S01]  /*5780*/  @!P0 IADD3 R8, PT, PT, R15, -R0, RZ ;  /* 0x800000000f088210 */ /* 0x000fe20007ffe0ff */
[----:B------:R-:W-:Y:S02]  /*5790*/  @!P0 IMAD R0, R7, R6, R0 ;  /* 0x0000000607008224 */ /* 0x000fe400078e0200 */
[----:B------:R-:W-:Y:S02]  /*57a0*/  IMAD R29, R24, R2, R29 ;  /* 0x00000002181d7224 */ /* 0x000fe400078e021d */
[----:B------:R-:W-:Y:S02]  /*57b0*/  @!P0 IMAD R5, R8, R26, R3 ;  /* 0x0000001a08058224 */ /* 0x000fe400078e0203 */
[----:B------:R-:W-:Y:S04]  /*57c0*/  @!P0 IMAD.MOV.U32 R3, RZ, RZ, R0 ;  /* 0x000000ffff038224 */ /* 0x000fe800078e0000 */
[----:B------:R-:W-:Y:S02]  /*57d0*/  IMAD R31, R3, R28, R31 ;  /* 0x0000001c031f7224 */ /* 0x000fe400078e021f */
[----:B------:R-:W-:Y:S07]  /*57e0*/  IMAD R29, R5, R24, R29 ;  /* 0x00000018051d7224 */ /* 0x000fee00078e021d */
.L_x_83:
[----:B-1----:R-:W-:Y:S01]  /*57f0*/  @!P1 ISETP.NE.AND P0, PT, R10, 0x1, PT ;  /* 0x000000010a00980c */ /* 0x002fe20003f05270 */
[----:B------:R-:W-:Y:S01]  /*5800*/  @!P1 IMAD.HI.U32 R0, R31, R12, RZ ;  /* 0x0000000c1f009227 */ /* 0x000fe200078e00ff */
[----:B------:R-:W-:Y:S01]  /*5810*/  @!P1 ISETP.NE.AND P2, PT, R9, 0x1, PT ;  /* 0x000000010900980c */ /* 0x000fe20003f45270 */
[----:B------:R-:W-:Y:S01]  /*5820*/  ULOP3.LUT UP0, URZ, UR55, 0x1b0, URZ, 0xc0, !UPT ;  /* 0x000001b037ff7892 */ /* 0x000fe2000f80c0ff */
[----:B------:R-:W-:Y:S01]  /*5830*/  R2UR UR41, R18 ;  /* 0x00000000122972ca */ /* 0x000fe200000e0000 */
[----:B------:R-:W-:Y:S01]  /*5840*/  @!P1 IMAD.HI.U32 R3, R29, R11, RZ ;  /* 0x0000000b1d039227 */ /* 0x000fe200078e00ff */
[----:B------:R-:W-:Y:S02]  /*5850*/  @!P1 SHF.R.U32.HI R0, RZ, R13, R0 ;  /* 0x0000000dff009219 */ /* 0x000fe40000011600 */
[----:B------:R-:W-:Y:S02]  /*5860*/  @P4 SHF.R.U32.HI R79, RZ, 0x10, R37 ;  /* 0x00000010ff4f4819 */ /* 0x000fe40000011625 */
[----:B------:R-:W-:Y:S02]  /*5870*/  @!P1 SHF.R.U32.HI R2, RZ, R14, R3 ;  /* 0x0000000eff029219 */ /* 0x000fe40000011603 */
[----:B------:R-:W-:Y:S02]  /*5880*/  @!P1 SEL R3, R31, R0, !P2 ;  /* 0x000000001f039207 */ /* 0x000fe40005000000 */
[----:B------:R-:W-:Y:S03]  /*5890*/  @!P1 SEL R2, R29, R2, !P0 ;  /* 0x000000021d029207 */ /* 0x000fe60004000000 */
[----:B------:R-:W-:Y:S02]  /*58a0*/  USHF.L.U32 UR41, UR41, 0x6, URZ ;  /* 0x0000000629297899 */ /* 0x000fe400080006ff */
[----:B------:R-:W-:Y:S02]  /*58b0*/  @!P1 IMAD.IADD R0, R2, 0x1, -R3 ;  /* 0x0000000102009824 */ /* 0x000fe400078e0a03 */
[----:B------:R-:W-:Y:S02]  /*58c0*/  @!P1 IMAD.IADD R2, R3, 0x1, -R2 ;  /* 0x0000000103029824 */ /* 0x000fe400078e0a02 */
[----:B------:R-:W-:Y:S02]  /*58d0*/  @!P1 IMAD R31, R0, R9, R31 ;  /* 0x00000009001f9224 */ /* 0x000fe400078e021f */
[----:B------:R-:W-:Y:S01]  /*58e0*/  @!P1 IMAD R29, R2, R10, R29 ;  /* 0x0000000a021d9224 */ /* 0x000fe200078e021d */
[----:B------:R-:W-:Y:S06]  /*58f0*/  BRA.U !UP0, `(.L_x_84) ;  /* 0x00000001087c7547 */ /* 0x000fec000b800000 */
[----:B------:R-:W1:Y:S01]  /*5900*/  LDCU.64 UR8, c[0x4][0x80] ;  /* 0x01001000ff0877ac */ /* 0x000e620008000a00 */
[----:B------:R-:W-:Y:S01]  /*5910*/  MOV R2, 0x0 ;  /* 0x0000000000027802 */ /* 0x000fe20000000f00 */
[----:B------:R-:W-:Y:S02]  /*5920*/  HFMA2 R12, -RZ, RZ, 0, 5.9604644775390625e-08 ;  /* 0x00000001ff0c7431 */ /* 0x000fe400000001ff */
[----:B------:R-:W-:Y:S01]  /*5930*/  IMAD.MOV.U32 R8, RZ, RZ, 0x70 ;  /* 0x00000070ff087424 */ /* 0x000fe200078e00ff */
[----:B------:R2:W3:Y:S01]  /*5940*/  LDC.64 R14, c[0x4][R2] ;  /* 0x01000000020e7b82 */ /* 0x0004e20000000a00 */
[----:B------:R-:W4:Y:S01]  /*5950*/  LDCU.64 UR6, c[0x4][0x88] ;  /* 0x01001100ff0677ac */ /* 0x000f220008000a00 */
[----:B------:R-:W-:Y:S01]  /*5960*/  IMAD.MOV.U32 R13, RZ, RZ, RZ ;  /* 0x000000ffff0d7224 */ /* 0x000fe200078e00ff */
[----:B------:R-:W2:Y:S01]  /*5970*/  LDCU.64 UR4, c[0x4][0x8] ;  /* 0x01000100ff0477ac */ /* 0x000ea20008000a00 */
[----:B-1----:R-:W-:Y:S01]  /*5980*/  MOV R5, UR9 ;  /* 0x0000000900057c02 */ /* 0x002fe20008000f00 */
[----:B------:R-:W-:Y:S01]  /*5990*/  IMAD.U32 R4, RZ, RZ, UR8 ;  /* 0x00000008ff047e24 */ /* 0x000fe2000f8e00ff */
[----:B----4-:R-:W-:Y:S01]  /*59a0*/  MOV R7, UR7 ;  /* 0x0000000700077c02 */ /* 0x010fe20008000f00 */
[----:B------:R-:W-:Y:S01]  /*59b0*/  IMAD.U32 R6, RZ, RZ, UR6 ;  /* 0x00000006ff067e24 */ /* 0x000fe2000f8e00ff */
[----:B--2---:R-:W-:Y:S01]  /*59c0*/  MOV R11, UR5 ;  /* 0x00000005000b7c02 */ /* 0x004fe20008000f00 */
[----:B------:R-:W-:Y:S02]  /*59d0*/  IMAD.U32 R10, RZ, RZ, UR4 ;  /* 0x00000004ff0a7e24 */ /* 0x000fe4000f8e00ff */
[----:B------:R-:W-:Y:S07]  /*59e0*/  LEPC R20, `(.L_x_85) ;  /* 0x000000001014794e */ /* 0x000fee0000000000 */
[----:B---3-5:R-:W-:Y:S05]  /*59f0*/  CALL.ABS.NOINC R14 ;  /* 0x000000000e007343 */ /* 0x028fea0003c00000 */
.L_x_85:
[----:B------:R-:W1:Y:S01]  /*5a00*/  LDCU.64 UR8, c[0x4][0x80] ;  /* 0x01001000ff0877ac */ /* 0x000e620008000a00 */
[----:B------:R-:W2:Y:S01]  /*5a10*/  LDC.64 R2, c[0x4][R2] ;  /* 0x0100000002027b82 */ /* 0x000ea20000000a00 */
[----:B------:R-:W-:Y:S02]  /*5a20*/  HFMA2 R12, -RZ, RZ, 0, 5.9604644775390625e-08 ;  /* 0x00000001ff0c7431 */ /* 0x000fe400000001ff */
[----:B------:R-:W-:Y:S02]  /*5a30*/  IMAD.MOV.U32 R8, RZ, RZ, 0x70 ;  /* 0x00000070ff087424 */ /* 0x000fe400078e00ff */
[----:B------:R-:W-:Y:S01]  /*5a40*/  IMAD.MOV.U32 R13, RZ, RZ, RZ ;  /* 0x000000ffff0d7224 */ /* 0x000fe200078e00ff */
[----:B------:R-:W3:Y:S01]  /*5a50*/  LDCU.64 UR6, c[0x4][0x88] ;  /* 0x01001100ff0677ac */ /* 0x000ee20008000a00 */
[----:B------:R-:W4:Y:S01]  /*5a60*/  LDCU.64 UR4, c[0x4][0x8] ;  /* 0x01000100ff0477ac */ /* 0x000f220008000a00 */
[----:B-1----:R-:W-:Y:S02]  /*5a70*/  MOV R4, UR8 ;  /* 0x0000000800047c02 */ /* 0x002fe40008000f00 */
[----:B------:R-:W-:Y:S02]  /*5a80*/  MOV R5, UR9 ;  /* 0x0000000900057c02 */ /* 0x000fe40008000f00 */
[----:B---3--:R-:W-:Y:S01]  /*5a90*/  MOV R7, UR7 ;  /* 0x0000000700077c02 */ /* 0x008fe20008000f00 */
[----:B------:R-:W-:Y:S01]  /*5aa0*/  IMAD.U32 R6, RZ, RZ, UR6 ;  /* 0x00000006ff067e24 */ /* 0x000fe2000f8e00ff */
[----:B----4-:R-:W-:Y:S01]  /*5ab0*/  MOV R11, UR5 ;  /* 0x00000005000b7c02 */ /* 0x010fe20008000f00 */
[----:B------:R-:W-:Y:S02]  /*5ac0*/  IMAD.U32 R10, RZ, RZ, UR4 ;  /* 0x00000004ff0a7e24 */ /* 0x000fe4000f8e00ff */
[----:B------:R-:W-:Y:S07]  /*5ad0*/  LEPC R20, `(.L_x_84) ;  /* 0x000000001014794e */ /* 0x000fee0000000000 */
[----:B--2---:R-:W-:Y:S05]  /*5ae0*/  CALL.ABS.NOINC R2 ;  /* 0x0000000002007343 */ /* 0x004fea0003c00000 */
.L_x_84:
[----:B------:R-:W-:Y:S01]  /*5af0*/  ISETP.NE.U32.AND P3, PT, R54, RZ, PT ;  /* 0x000000ff3600720c */ /* 0x000fe20003f65070 */
[----:B------:R-:W-:Y:S01]  /*5b00*/  UISETP.NE.U32.AND UP0, UPT, UR46, URZ, UPT ;  /* 0x000000ff2e00728c */ /* 0x000fe2000bf05070 */
[----:B------:R-:W-:Y:S02]  /*5b10*/  ISETP.NE.AND P6, PT, R78, RZ, PT ;  /* 0x000000ff4e00720c */ /* 0x000fe40003fc5270 */
[----:B------:R-:W-:Y:S01]  /*5b20*/  ISETP.NE.AND.EX P3, PT, R55, RZ, PT, P3 ;  /* 0x000000ff3700720c */ /* 0x000fe20003f65330 */
[----:B------:R-:W-:Y:S01]  /*5b30*/  UISETP.NE.AND.EX UP0, UPT, UR47, URZ, UPT, UP0 ;  /* 0x000000ff2f00728c */ /* 0x000fe2000bf05300 */
[----:B------:R-:W-:Y:S02]  /*5b40*/  ISETP.NE.U32.AND P1, PT, RZ, UR36, PT ;  /* 0x00000024ff007c0c */ /* 0x000fe4000bf25070 */
[----:B------:R-:W-:Y:S02]  /*5b50*/  PLOP3.LUT P0, PT, PT, PT, PT, 0x8, 0x80 ;  /* 0x000000000080781c */ /* 0x000fe40003f0e170 */
[----:B------:R-:W-:Y:S05]  /*5b60*/  ISETP.NE.AND.EX P1, PT, RZ, UR37, PT, P1 ;  /* 0x00000025ff007c0c */ /* 0x000fea000bf25310 */
[----:B------:R-:W-:Y:S02]  /*5b70*/  @P6 PLOP3.LUT P0, PT, P3, PT, PT, 0x80, 0x8 ;  /* 0x000000000008681c */ /* 0x000fe40001f0f070 */
[----:B------:R-:W-:Y:S11]  /*5b80*/  @!P3 BRA `(.L_x_86) ;  /* 0x00000000002cb947 */ /* 0x000ff60003800000 */
[----:B------:R-:W-:Y:S01]  /*5b90*/  ISETP.NE.U32.AND P2, PT, R52, RZ, PT ;  /* 0x000000ff3400720c */ /* 0x000fe20003f45070 */
[----:B------:R-:W-:Y:S03]  /*5ba0*/  IMAD.MOV.U32 R63, RZ, RZ, 0x1 ;  /* 0x00000001ff3f7424 */ /* 0x000fe600078e00ff */
[----:B------:R-:W-:Y:S11]  /*5bb0*/  ISETP.NE.AND.EX P2, PT, R53, RZ, PT, P2 ;  /* 0x000000ff3500720c */ /* 0x000ff60003f45320 */
[----:B------:R-:W-:Y:S02]  /*5bc0*/  @!UPT UIADD3 URZ, UPT, UPT, URZ, URZ, URZ ;  /* 0x000000fffffff290 */ /* 0x000fe4000fffe0ff */
[----:B------:R-:W1:Y:S01]  /*5bd0*/  @P2 LDC.64 R2, c[0x0][0x888] ;  /* 0x00022200ff022b82 */ /* 0x000e620000000a00 */
[----:B------:R-:W-:Y:S04]  /*5be0*/  @P2 IMAD R0, R19, R54, RZ ;  /* 0x0000003613002224 */ /* 0x000fe800078e02ff */
[----:B-1----:R-:W-:Y:S04]  /*5bf0*/  @P2 IMAD.WIDE R2, R0, 0x4, R2 ;  /* 0x0000000400022825 */ /* 0x002fe800078e0202 */
[----:B------:R-:W-:Y:S01]  /*5c00*/  HFMA2 R0, -RZ, RZ, 0, 5.9604644775390625e-08 ;  /* 0x00000001ff007431 */ /* 0x000fe200000001ff */
[----:B-----5:R1:W5:Y:S04]  /*5c10*/  @P2 LDG.E R35, desc[UR50][R2.64] ;  /* 0x0000003202232981 */ /* 0x020368000c1e1900 */
[----:B------:R-:W-:Y:S01]  /*5c20*/  @!P2 PRMT R63, R0, 0x7610, R63 ;  /* 0x00007610003fa816 */ /* 0x000fe2000000003f */
[----:B-1----:R-:W2:Y:S06]  /*5c30*/  @!P2 LDC R35, c[0x0][0x880] ;  /* 0x00022000ff23ab82 */ /* 0x002eac0000000800 */
.L_x_86:
[----:B------:R-:W-:Y:S05]  /*5c40*/  BRA.U !UP0, `(.L_x_87) ;  /* 0x0000000108207547 */ /* 0x000fea000b800000 */
[----:B------:R-:W-:Y:S04]  /*5c50*/  ISETP.NE.U32.AND P2, PT, RZ, UR38, PT ;  /* 0x00000026ff007c0c */ /* 0x000fe8000bf45070 */
[----:B------:R-:W-:Y:S11]  /*5c60*/  ISETP.NE.AND.EX P2, PT, RZ, UR39, PT, P2 ;  /* 0x00000027ff007c0c */ /* 0x000ff6000bf45320 */
[----:B------:R-:W-:Y:S02]  /*5c70*/  @!UPT UIADD3 URZ, UPT, UPT, URZ, URZ, URZ ;  /* 0x000000fffffff290 */ /* 0x000fe4000fffe0ff */
[----:B------:R-:W1:Y:S01]  /*5c80*/  @P2 LDC.64 R2, c[0x0][0x8a8] ;  /* 0x00022a00ff022b82 */ /* 0x000e620000000a00 */
[----:B------:R-:W-:Y:S04]  /*5c90*/  @P2 IMAD R5, R19, UR46, RZ ;  /* 0x0000002e13052c24 */ /* 0x000fe8000f8e02ff */
[----:B-1----:R-:W-:Y:S05]  /*5ca0*/  @P2 IMAD.WIDE R2, R5, 0x4, R2 ;  /* 0x0000000405022825 */ /* 0x002fea00078e0202 */
[----:B-----5:R1:W5:Y:S02]  /*5cb0*/  @P2 LDG.E R33, desc[UR50][R2.64] ;  /* 0x0000003202212981 */ /* 0x020364000c1e1900 */
[----:B-1----:R-:W3:Y:S02]  /*5cc0*/  @!P2 LDC R33, c[0x0][0x8a0] ;  /* 0x00022800ff21ab82 */ /* 0x002ee40000000800 */
.L_x_87:
[----:B--2--5:R-:W-:Y:S01]  /*5cd0*/  FSETP.NEU.AND P2, PT, R35, RZ, PT ;  /* 0x000000ff2300720b */ /* 0x024fe20003f4d000 */
[----:B------:R-:W-:Y:S01]  /*5ce0*/  IMAD.SHL.U32 R88, R45, 0x40, RZ ;  /* 0x000000402d587824 */ /* 0x000fe200078e00ff */
[----:B------:R-:W-:Y:S01]  /*5cf0*/  SEL R5, RZ, 0xffffffff, P1 ;  /* 0xffffffffff057807 */ /* 0x000fe20000800000 */
[----:B------:R-:W-:Y:S01]  /*5d00*/  BSSY B1, `(.L_x_88) ;  /* 0x0000045000017945 */ /* 0x000fe20003800000 */
[----:B------:R-:W-:Y:S01]  /*5d10*/  @P6 LOP3.LUT P1, RZ, R63, 0xff, RZ, 0xc0, !PT ;  /* 0x000000ff3fff6812 */ /* 0x000fe2000782c0ff */
[----:B------:R-:W-:Y:S01]  /*5d20*/  IMAD.HI.U32 R9, R88, R61, RZ ;  /* 0x0000003d58097227 */ /* 0x000fe200078e00ff */
[----:B------:R-:W-:Y:S02]  /*5d30*/  @P6 SEL R2, RZ, 0xffffffff, P2 ;  /* 0xffffffffff026807 */ /* 0x000fe40001000000 */
[----:B------:R-:W-:Y:S01]  /*5d40*/  LOP3.LUT R39, R74, 0x1, RZ, 0x3c, !PT ;  /* 0x000000014a277812 */ /* 0x000fe200078e3cff */
[----:B------:R-:W-:Y:S01]  /*5d50*/  IMAD.MOV.U32 R85, RZ, RZ, 0x1 ;  /* 0x00000001ff557424 */ /* 0x000fe200078e00ff */
[----:B------:R-:W-:Y:S01]  /*5d60*/  @P0 SEL R2, R5, R2, !P1 ;  /* 0x0000000205020207 */ /* 0x000fe20004800000 */
[----:B------:R-:W-:Y:S01]  /*5d70*/  IMAD.IADD R34, R32, 0x1, R17 ;  /* 0x0000000120227824 */ /* 0x000fe200078e0211 */
[----:B------:R-:W-:Y:S01]  /*5d80*/  ISETP.NE.AND P0, PT, R60, 0x1, PT ;  /* 0x000000013c00780c */ /* 0x000fe20003f05270 */
[----:B------:R-:W-:Y:S01]  /*5d90*/  IMAD.U32 R86, RZ, RZ, UR58 ;  /* 0x0000003aff567e24 */ /* 0x000fe2000f8e00ff */
[----:B------:R-:W-:Y:S02]  /*5da0*/  @P6 LOP3.LUT R2, R2, 0x1, RZ, 0xc0, !PT ;  /* 0x0000000102026812 */ /* 0x000fe400078ec0ff */
[----:B------:R-:W-:Y:S02]  /*5db0*/  CS2R R50, SRZ ;  /* 0x0000000000327805 */ /* 0x000fe4000001ff00 */
[----:B------:R-:W-:Y:S02]  /*5dc0*/  SHF.R.U32.HI R9, RZ, R58, R9 ;  /* 0x0000003aff097219 */ /* 0x000fe40000011609 */
[----:B------:R-:W-:Y:S02]  /*5dd0*/  CS2R R48, SRZ ;  /* 0x0000000000307805 */ /* 0x000fe4000001ff00 */
[----:B------:R-:W-:Y:S01]  /*5de0*/  ISETP.NE.U32.OR P4, PT, R2, 0x1, !P6 ;  /* 0x000000010200780c */ /* 0x000fe20007785470 */
[----:B------:R-:W-:Y:S01]  /*5df0*/  IMAD.U32 R2, RZ, RZ, UR58 ;  /* 0x0000003aff027e24 */ /* 0x000fe2000f8e00ff */
[----:B------:R-:W-:Y:S02]  /*5e00*/  SEL R82, R88, R9, !P0 ;  /* 0x0000000958527207 */ /* 0x000fe40004000000 */
[----:B------:R-:W-:Y:S02]  /*5e10*/  CS2R R42, SRZ ;  /* 0x00000000002a7805 */ /* 0x000fe4000001ff00 */
[----:B------:R-:W-:Y:S02]  /*5e20*/  ISETP.NE.AND P0, PT, R59, 0x1, PT ;  /* 0x000000013b00780c */ /* 0x000fe40003f05270 */
[----:B------:R-:W-:Y:S02]  /*5e30*/  CS2R R40, SRZ ;  /* 0x0000000000287805 */ /* 0x000fe4000001ff00 */
[----:B------:R-:W-:Y:S01]  /*5e40*/  LEA R0, R2, UR52, 0x3 ;  /* 0x0000003402007c11 */ /* 0x000fe2000f8e18ff */
[----:B------:R-:W-:Y:S01]  /*5e50*/  IMAD.HI.U32 R83, R82, UR48, RZ ;  /* 0x0000003052537c27 */ /* 0x000fe2000f8e00ff */
[----:B------:R-:W-:Y:S02]  /*5e60*/  LEA R84, R30, UR52, 0x3 ;  /* 0x000000341e547c11 */ /* 0x000fe4000f8e18ff */
[----:B------:R-:W-:Y:S02]  /*5e70*/  SHF.L.U32 R3, R73, 0x1f, RZ ;  /* 0x0000001f49037819 */ /* 0x000fe400000006ff */
[----:B------:R-:W-:Y:S02]  /*5e80*/  SHF.R.U32.HI R83, RZ, UR49, R83 ;  /* 0x00000031ff537c19 */ /* 0x000fe40008011653 */
[----:B------:R-:W-:Y:S02]  /*5e90*/  @P4 SHF.L.U32 R7, R39, 0x1f, RZ ;  /* 0x0000001f27074819 */ /* 0x000fe400000006ff */
[----:B------:R-:W-:Y:S02]  /*5ea0*/  SEL R83, R82, R83, !P0 ;  /* 0x0000005352537207 */ /* 0x000fe40004000000 */
[----:B------:R-:W1:Y:S01]  /*5eb0*/  @P4 SYNCS.PHASECHK.TRANS64.TRYWAIT P1, [R0+URZ+0xd0], R7 ;  /* 0x0000d007000045a7 */ /* 0x000e6200080211ff */
[----:B------:R-:W-:Y:S02]  /*5ec0*/  SEL R2, RZ, 0xffffffff, P2 ;  /* 0xffffffffff027807 */ /* 0x000fe40001000000 */
[----:B------:R-:W-:Y:S01]  /*5ed0*/  LOP3.LUT P2, R89, R63, 0xff, RZ, 0xc0, !PT ;  /* 0x000000ff3f597812 */ /* 0x000fe2000784c0ff */
[----:B------:R-:W-:Y:S01]  /*5ee0*/  IMAD.MOV R4, RZ, RZ, -R83 ;  /* 0x000000ffff047224 */ /* 0x000fe200078e0a53 */
[----:B------:R-:W-:Y:S02]  /*5ef0*/  P2R R90, PR, RZ, 0x10 ;  /* 0x00000010ff5a7803 */ /* 0x000fe40000000000 */
[----:B------:R-:W-:Y:S01]  /*5f00*/  @P3 SEL R2, R5, R2, !P2 ;  /* 0x0000000205023207 */ /* 0x000fe20005000000 */
[--C-:B------:R-:W-:Y:S02]  /*5f10*/  IMAD.MOV R5, RZ, RZ, -R82.reuse ;  /* 0x000000ffff057224 */ /* 0x100fe400078e0a52 */
[----:B------:R-:W-:Y:S01]  /*5f20*/  IMAD R82, R59, R4, R82 ;  /* 0x000000043b527224 */ /* 0x000fe200078e0252 */
[----:B------:R-:W-:Y:S01]  /*5f30*/  LOP3.LUT R2, R2, 0x1, RZ, 0xc0, !PT ;  /* 0x0000000102027812 */ /* 0x000fe200078ec0ff */
[----:B------:R-:W-:Y:S03]  /*5f40*/  IMAD R88, R60, R5, R88 ;  /* 0x000000053c587224 */ /* 0x000fe600078e0258 */
[----:B------:R-:W-:Y:S01]  /*5f50*/  ISETP.NE.U32.AND P2, PT, R2, 0x1, PT ;  /* 0x000000010200780c */ /* 0x000fe20003f45070 */
[----:B------:R2:W4:Y:S03]  /*5f60*/  SYNCS.PHASECHK.TRANS64.TRYWAIT P0, [R84+URZ+0x120], R3 ;  /* 0x00012003540075a7 */ /* 0x00052600080011ff */
[----:B------:R-:W-:Y:S02]  /*5f70*/  P2R R87, PR, RZ, 0x4 ;  /* 0x00000004ff577803 */ /* 0x000fe40000000000 */
[----:B-1----:R-:W-:Y:S01]  /*5f80*/  @P4 SEL R85, RZ, 0x1, !P1 ;  /* 0x00000001ff554807 */ /* 0x002fe20004800000 */
[----:B--2---:R-:W-:Y:S06]  /*5f90*/  @!P4 BRA `(.L_x_89) ;  /* 0x00000000006cc947 */ /* 0x004fec0003800000 */
[----:B------:R-:W-:Y:S01]  /*5fa0*/  HFMA2 R43, -RZ, RZ, 0, 0 ;  /* 0x00000000ff2b7431 */ /* 0x000fe200000001ff */
[----:B------:R-:W-:Y:S01]  /*5fb0*/  ISETP.NE.AND P1, PT, R85, RZ, PT ;  /* 0x000000ff5500720c */ /* 0x000fe20003f25270 */
[----:B------:R-:W-:Y:S01]  /*5fc0*/  IMAD.U32 R2, RZ, RZ, UR58 ;  /* 0x0000003aff027e24 */ /* 0x000fe2000f8e00ff */
[----:B------:R-:W-:Y:S11]  /*5fd0*/  BSSY B0, `(.L_x_90) ;  /* 0x0000005000007945 */ /* 0x000ff60003800000 */
[----:B------:R-:W-:Y:S05]  /*5fe0*/  @P1 BRA `(.L_x_91) ;  /* 0x00000000000c1947 */ /* 0x000fea0003800000 */
[----:B------:R-:W-:Y:S04]  /*5ff0*/  SHF.L.U32 R5, R39, 0x1f, RZ ;  /* 0x0000001f27057819 */ /* 0x000fe800000006ff */
[----:B------:R-:W1:Y:S02]  /*6000*/  SYNCS.PHASECHK.TRANS64.TRYWAIT P1, [R0+URZ+0xd0], R5 ;  /* 0x0000d005000075a7 */ /* 0x000e6400080211ff */
[----:B-1----:R-:W-:Y:S05]  /*6010*/  @!P1 BRA `(.L_x_92) ;  /* 0x0000002000289947 */ /* 0x002fea0003800000 */
.L_x_91:
[----:B------:R-:W-:Y:S05]  /*6020*/  BSYNC B0 ;  /* 0x0000000000007941 */ /* 0x000fea0003800000 */
.L_x_90:
[----:B------:R-:W-:Y:S01]  /*6030*/  ISETP.NE.AND P1, PT, R87, RZ, PT ;  /* 0x000000ff5700720c */ /* 0x000fe20003f25270 */
[----:B------:R-:W-:Y:S01]  /*6040*/  IMAD.MOV.U32 R42, RZ, RZ, RZ ;  /* 0x000000ffff2a7224 */ /* 0x000fe200078e00ff */
[----:B------:R-:W-:Y:S02]  /*6050*/  CS2R R40, SRZ ;  /* 0x0000000000287805 */ /* 0x000fe4000001ff00 */
[----:B------:R-:W-:Y:S02]  /*6060*/  CS2R R50, SRZ ;  /* 0x0000000000327805 */ /* 0x000fe4000001ff00 */
[----:B------:R-:W-:Y:S07]  /*6070*/  CS2R R48, SRZ ;  /* 0x0000000000307805 */ /* 0x000fee000001ff00 */
[----:B-1----:R-:W-:Y:S01]  /*6080*/  @P1 IMAD R0, R2, 0x800, R75 ;  /* 0x0000080002001824 */ /* 0x002fe200078e024b */
[----:B------:R-:W-:Y:S05]  /*6090*/  @P1 WARPSYNC.ALL ;  /* 0x0000000000001948 */ /* 0x000fea0003800000 */
[----:B------:R-:W-:Y:S01]  /*60a0*/  @P1 LEA R5, R0, UR52, 0x1 ;  /* 0x0000003400051c11 */ /* 0x000fe2000f8e08ff */
[----:B------:R-:W-:Y:S04]  /*60b0*/  UIADD3 UR4, UPT, UPT, UR58, 0x1, URZ ;  /* 0x000000013a047890 */ /* 0x000fe8000fffe0ff */
[----:B------:R1:W2:Y:S01]  /*60c0*/  @P1 LDSM.16.M88.4 R40, [R5+0x200] ;  /* 0x000200000528183b */ /* 0x0002a20000000200 */
[----:B------:R-:W-:Y:S01]  /*60d0*/  @P1 IMAD R0, R80, 0x2, R5 ;  /* 0x0000000250001824 */ /* 0x000fe200078e0205 */
[----:B------:R-:W-:Y:S04]  /*60e0*/  UISETP.NE.AND UP0, UPT, UR4, 0x3, UPT ;  /* 0x000000030400788c */ /* 0x000fe8000bf05270 */
[----:B------:R1:W1:Y:S01]  /*60f0*/  @P1 LDSM.16.M88.4 R48, [R0+0x200] ;  /* 0x000200000030183b */ /* 0x0002620000000200 */
[----:B------:R-:W-:Y:S01]  /*6100*/  USEL UR4, UR4, URZ, UP0 ;  /* 0x000000ff04047287 */ /* 0x000fe20008000000 */
[----:B------:R-:W-:Y:S04]  /*6110*/  PLOP3.LUT P1, PT, PT, PT, UP0, 0x80, 0x8 ;  /* 0x000000000008781c */ /* 0x000fe80003f2f008 */
[----:B------:R-:W-:Y:S01]  /*6120*/  SEL R2, RZ, 0x1, P1 ;  /* 0x00000001ff027807 */ /* 0x000fe20000800000 */
[----:B------:R-:W-:Y:S03]  /*6130*/  IMAD.U32 R86, RZ, RZ, UR4 ;  /* 0x00000004ff567e24 */ /* 0x000fe6000f8e00ff */
[----:B------:R-:W-:Y:S02]  /*6140*/  LOP3.LUT R39, R39, R2, RZ, 0x3c, !PT ;  /* 0x0000000227277212 */ /* 0x000fe400078e3cff */
.L_x_89:
[----:B------:R-:W-:Y:S05]  /*6150*/  BSYNC B1 ;  /* 0x0000000000017941 */ /* 0x000fea0003800000 */
.L_x_88:
[----:B-1----:R-:W-:Y:S04]  /*6160*/  SHF.R.U32.HI R0, RZ, 0x15, R34 ;  /* 0x00000015ff007819 */ /* 0x002fe80000011622 */
[----:B------:R-:W-:Y:S01]  /*6170*/  LOP3.LUT P1, RZ, R0, 0x3, R77, 0x48, !PT ;  /* 0x0000000300ff7812 */ /* 0x000fe2000782484d */
[----:B------:R-:W-:Y:S01]  /*6180*/  @!UPT UIADD3 URZ, UPT, UPT, URZ, URZ, URZ ;  /* 0x000000fffffff290 */ /* 0x000fe2000fffe0ff */
[----:B----4-:R-:W-:Y:S11]  /*6190*/  @P0 BRA `(.L_x_93) ;  /* 0x0000000000080947 */ /* 0x010ff60003800000 */
[----:B------:R-:W1:Y:S02]  /*61a0*/  SYNCS.PHASECHK.TRANS64.TRYWAIT P0, [R84+URZ+0x120], R3 ;  /* 0x00012003540075a7 */ /* 0x000e6400080011ff */
[----:B-1----:R-:W-:Y:S05]  /*61b0*/  @!P0 BRA `(.L_x_94) ;  /* 0x0000001c00d48947 */ /* 0x002fea0003800000 */
.L_x_93:
[----:B------:R-:W-:Y:S05]  /*61c0*/  @!P1 BRA `(.L_x_95) ;  /* 0x0000000000409947 */ /* 0x000fea0003800000 */
[----:B------:R-:W4:Y:S01]  /*61d0*/  LDCU.64 UR8, c[0x4][0x70] ;  /* 0x01000e00ff0877ac */ /* 0x000f220008000a00 */
[----:B-1----:R-:W-:Y:S01]  /*61e0*/  MOV R3, 0x0 ;  /* 0x0000000000037802 */ /* 0x002fe20000000f00 */
[----:B------:R-:W-:Y:S02]  /*61f0*/  HFMA2 R12, -RZ, RZ, 0, 5.9604644775390625e-08 ;  /* 0x00000001ff0c7431 */ /* 0x000fe400000001ff */
[----:B------:R-:W-:Y:S02]  /*6200*/  IMAD.MOV.U32 R8, RZ, RZ, 0x192 ;  /* 0x00000192ff087424 */ /* 0x000fe400078e00ff */
[----:B------:R-:W-:Y:S01]  /*6210*/  IMAD.MOV.U32 R13, RZ, RZ, RZ ;  /* 0x000000ffff0d7224 */ /* 0x000fe200078e00ff */
[----:B------:R-:W1:Y:S01]  /*6220*/  LDCU.64 UR6, c[0x4][0x78] ;  /* 0x01000f00ff0677ac */ /* 0x000e620008000a00 */
[----:B------:R-:W2:Y:S01]  /*6230*/  LDC.64 R2, c[0x4][R3] ;  /* 0x0100000003027b82 */ /* 0x000ea20000000a00 */
[----:B------:R-:W5:Y:S01]  /*6240*/  LDCU.64 UR4, c[0x4][0x10] ;  /* 0x01000200ff0477ac */ /* 0x000f620008000a00 */
[----:B----4-:R-:W-:Y:S01]  /*6250*/  MOV R5, UR9 ;  /* 0x0000000900057c02 */ /* 0x010fe20008000f00 */
[----:B------:R-:W-:Y:S01]  /*6260*/  IMAD.U32 R4, RZ, RZ, UR8 ;  /* 0x00000008ff047e24 */ /* 0x000fe2000f8e00ff */
[----:B-1----:R-:W-:Y:S01]  /*6270*/  MOV R7, UR7 ;  /* 0x0000000700077c02 */ /* 0x002fe20008000f00 */
[----:B------:R-:W-:Y:S01]  /*6280*/  IMAD.U32 R6, RZ, RZ, UR6 ;  /* 0x00000006ff067e24 */ /* 0x000fe2000f8e00ff */
[----:B-----5:R-:W-:Y:S01]  /*6290*/  MOV R11, UR5 ;  /* 0x00000005000b7c02 */ /* 0x020fe20008000f00 */
[----:B------:R-:W-:Y:S02]  /*62a0*/  IMAD.U32 R10, RZ, RZ, UR4 ;  /* 0x00000004ff0a7e24 */ /* 0x000fe4000f8e00ff */
[----:B------:R-:W-:Y:S07]  /*62b0*/  LEPC R20, `(.L_x_95) ;  /* 0x000000001014794e */ /* 0x000fee0000000000 */
[----:B--23--:R-:W-:Y:S05]  /*62c0*/  CALL.ABS.NOINC R2 ;  /* 0x0000000002007343 */ /* 0x00cfea0003c00000 */
.L_x_95:
[----:B------:R-:W-:Y:S05]  /*62d0*/  WARPSYNC.ALL ;  /* 0x0000000000007948 */ /* 0x000fea0003800000 */
[----:B------:R-:W-:Y:S01]  /*62e0*/  R2UR UR4, R34 ;  /* 0x00000000220472ca */ /* 0x000fe200000e0000 */
[--C-:B--2---:R-:W-:Y:S01]  /*62f0*/  HADD2.F32 R20, -RZ, R40.reuse.H0_H0 ;  /* 0x20000028ff147230 */ /* 0x104fe20000004100 */
[----:B------:R-:W-:Y:S01]  /*6300*/  MOV R70, UR58 ;  /* 0x0000003a00467c02 */ /* 0x000fe20008000f00 */
[----:B------:R-:W-:Y:S01]  /*6310*/  HADD2.F32 R21, -RZ, R40.H1_H1 ;  /* 0x30000028ff157230 */ /* 0x000fe20000004100 */
[----:B------:R-:W-:Y:S01]  /*6320*/  SHF.L.U32 R91, R80, 0x1, RZ ;  /* 0x00000001505b7819 */ /* 0x000fe200000006ff */
[----:B------:R-:W-:Y:S01]  /*6330*/  HADD2.F32 R36, -RZ, R41.H1_H1 ;  /* 0x30000029ff247230 */ /* 0x000fe20000004100 */
[----:B------:R-:W-:Y:S01]  /*6340*/  LEA R92, R70, R75, 0xb ;  /* 0x0000004b465c7211 */ /* 0x000fe200078e58ff */
[----:B------:R-:W-:Y:S01]  /*6350*/  HADD2.F32 R37, -RZ, R48.H0_H0 ;  /* 0x20000030ff257230 */ /* 0x000fe20000004100 */
[----:B------:R-:W-:Y:S01]  /*6360*/  ISETP.NE.AND P0, PT, R76, RZ, PT ;  /* 0x000000ff4c00720c */ /* 0x000fe20003f05270 */
[----:B------:R-:W-:Y:S01]  /*6370*/  HADD2.F32 R38, -RZ, R51.H1_H1 ;  /* 0x30000033ff267230 */ /* 0x000fe20000004100 */
[----:B------:R-:W-:Y:S01]  /*6380*/  LEA R93, R92, UR52, 0x1 ;  /* 0x000000345c5d7c11 */ /* 0x000fe2000f8e08ff */
[----:B------:R-:W-:Y:S02]  /*6390*/  BSSY.RECONVERGENT B0, `(.L_x_96) ;  /* 0x0000049000007945 */ /* 0x000fe40003800200 */
[----:B------:R-:W3:Y:S01]  /*63a0*/  LDTM.16dp256bit.x4 R4, tmem[UR4] ;  /* 0x00000004000479ee */ /* 0x000ee20008120000 */
[----:B------:R-:W-:Y:S01]  /*63b0*/  IADD3 R92, PT, PT, R91, 0x200, R93 ;  /* 0x000002005b5c7810 */ /* 0x000fe20007ffe05d */
[C---:B---3--:R-:W-:Y:S01]  /*63c0*/  FMUL R0, R33.reuse, R4 ;  /* 0x0000000421007220 */ /* 0x048fe20000400000 */
[C---:B------:R-:W-:Y:S01]  /*63d0*/  FMUL R2, R33.reuse, R5 ;  /* 0x0000000521027220 */ /* 0x040fe20000400000 */
[C---:B-1----:R-:W-:Y:S01]  /*63e0*/  FMUL R3, R33.reuse, R6 ;  /* 0x0000000621037220 */ /* 0x042fe20000400000 */
[----:B------:R-:W-:Y:S01]  /*63f0*/  FMUL R7, R33, R7 ;  /* 0x0000000721077220 */ /* 0x000fe20000400000 */
[C---:B------:R-:W-:Y:S01]  /*6400*/  FFMA R0, R35.reuse, R20, R0 ;  /* 0x0000001423007223 */ /* 0x040fe20000000000 */
[----:B------:R-:W-:Y:S02]  /*6410*/  HADD2.F32 R20, -RZ, R41.H0_H0 ;  /* 0x20000029ff147230 */ /* 0x000fe40000004100 */
[----:B------:R-:W-:Y:S01]  /*6420*/  FFMA R2, R35, R21, R2 ;  /* 0x0000001523027223 */ /* 0x000fe20000000002 */
[C---:B------:R-:W-:Y:S01]  /*6430*/  FMUL R4, R33.reuse, R8 ;  /* 0x0000000821047220 */ /* 0x040fe20000400000 */
[----:B------:R-:W-:Y:S01]  /*6440*/  FMUL R5, R33, R9 ;  /* 0x0000000921057220 */ /* 0x000fe20000400000 */
[--C-:B------:R-:W-:Y:S02]  /*6450*/  HADD2.F32 R21, -RZ, R43.reuse.H0_H0 ;  /* 0x2000002bff157230 */ /* 0x100fe40000004100 */
[C---:B------:R-:W-:Y:S01]  /*6460*/  FFMA R3, R35.reuse, R20, R3 ;  /* 0x0000001423037223 */ /* 0x040fe20000000003 */
[--C-:B------:R-:W-:Y:S01]  /*6470*/  HADD2.F32 R20, -RZ, R42.reuse.H0_H0 ;  /* 0x2000002aff147230 */ /* 0x100fe20000004100 */
[----:B------:R-:W-:Y:S01]  /*6480*/  F2FP.F16.F32.PACK_AB R44, R2, R0 ;  /* 0x00000000022c723e */ /* 0x000fe200000000ff */
[----:B------:R-:W-:Y:S01]  /*6490*/  FFMA R7, R35, R36, R7 ;  /* 0x0000002423077223 */ /* 0x000fe20000000007 */
[----:B------:R-:W-:Y:S01]  /*64a0*/  FMUL R6, R33, R10 ;  /* 0x0000000a21067220 */ /* 0x000fe20000400000 */
[----:B------:R-:W-:Y:S02]  /*64b0*/  HADD2.F32 R36, -RZ, R43.H1_H1 ;  /* 0x3000002bff247230 */ /* 0x000fe40000004100 */
[----:B------:R-:W-:Y:S01]  /*64c0*/  FFMA R4, R35, R20, R4 ;  /* 0x0000001423047223 */ /* 0x000fe20000000004 */
[----:B------:R-:W-:Y:S01]  /*64d0*/  HADD2.F32 R20, -RZ, R42.H1_H1 ;  /* 0x3000002aff147230 */ /* 0x000fe20000004100 */
[----:B------:R-:W-:Y:S01]  /*64e0*/  F2FP.F16.F32.PACK_AB R45, R7, R3 ;  /* 0x00000003072d723e */ /* 0x000fe200000000ff */
[C---:B------:R-:W-:Y:S01]  /*64f0*/  FMUL R11, R33.reuse, R11 ;  /* 0x0000000b210b7220 */ /* 0x040fe20000400000 */
[C---:B------:R-:W-:Y:S01]  /*6500*/  FMUL R8, R33.reuse, R12 ;  /* 0x0000000c21087220 */ /* 0x040fe20000400000 */
[----:B------:R-:W-:Y:S01]  /*6510*/  FMUL R9, R33, R13 ;  /* 0x0000000d21097220 */ /* 0x000fe20000400000 */
[C---:B------:R-:W-:Y:S01]  /*6520*/  FFMA R5, R35.reuse, R20, R5 ;  /* 0x0000001423057223 */ /* 0x040fe20000000005 */
[----:B------:R-:W-:Y:S02]  /*6530*/  HADD2.F32 R20, -RZ, R48.H1_H1 ;  /* 0x30000030ff147230 */ /* 0x000fe40000004100 */
[C---:B------:R-:W-:Y:S01]  /*6540*/  FFMA R6, R35.reuse, R21, R6 ;  /* 0x0000001523067223 */ /* 0x040fe20000000006 */
[C---:B------:R-:W-:Y:S01]  /*6550*/  FFMA R11, R35.reuse, R36, R11 ;  /* 0x00000024230b7223 */ /* 0x040fe2000000000b */
[C---:B------:R-:W-:Y:S01]  /*6560*/  FFMA R8, R35.reuse, R37, R8 ;  /* 0x0000002523087223 */ /* 0x040fe20000000008 */
[--C-:B------:R-:W-:Y:S02]  /*6570*/  HADD2.F32 R21, -RZ, R49.reuse.H0_H0 ;  /* 0x20000031ff157230 */ /* 0x100fe40000004100 */
[----:B------:R-:W-:Y:S01]  /*6580*/  FFMA R9, R35, R20, R9 ;  /* 0x0000001423097223 */ /* 0x000fe20000000009 */
[C---:B------:R-:W-:Y:S01]  /*6590*/  FMUL R10, R33.reuse, R14 ;  /* 0x0000000e210a7220 */ /* 0x040fe20000400000 */
[----:B------:R-:W-:Y:S02]  /*65a0*/  HADD2.F32 R20, -RZ, R49.H1_H1 ;  /* 0x30000031ff147230 */ /* 0x000fe40000004100 */
[C---:B------:R-:W-:Y:S01]  /*65b0*/  FMUL R15, R33.reuse, R15 ;  /* 0x0000000f210f7220 */ /* 0x040fe20000400000 */
[----:B------:R-:W-:Y:S01]  /*65c0*/  FMUL R12, R33, R16 ;  /* 0x00000010210c7220 */ /* 0x000fe20000400000 */
[C---:B------:R-:W-:Y:S01]  /*65d0*/  FFMA R10, R35.reuse, R21, R10 ;  /* 0x00000015230a7223 */ /* 0x040fe2000000000a */
[--C-:B------:R-:W-:Y:S02]  /*65e0*/  HADD2.F32 R36, -RZ, R50.reuse.H1_H1 ;  /* 0x30000032ff247230 */ /* 0x100fe40000004100 */
[----:B------:R-:W-:Y:S01]  /*65f0*/  FFMA R15, R35, R20, R15 ;  /* 0x00000014230f7223 */ /* 0x000fe2000000000f */
[----:B------:R-:W-:Y:S02]  /*6600*/  HADD2.F32 R20, -RZ, R50.H0_H0 ;  /* 0x20000032ff147230 */ /* 0x000fe40000004100 */
[C---:B------:R-:W-:Y:S01]  /*6610*/  FMUL R13, R33.reuse, R17 ;  /* 0x00000011210d7220 */ /* 0x040fe20000400000 */
[----:B------:R-:W-:Y:S02]  /*6620*/  HADD2.F32 R21, -RZ, R51.H0_H0 ;  /* 0x20000033ff157230 */ /* 0x000fe40000004100 */
[C---:B------:R-:W-:Y:S01]  /*6630*/  FMUL R14, R33.reuse, R18 ;  /* 0x00000012210e7220 */ /* 0x040fe20000400000 */
[----:B------:R-:W-:Y:S01]  /*6640*/  FMUL R19, R33, R19 ;  /* 0x0000001321137220 */ /* 0x000fe20000400000 */
[C---:B------:R-:W-:Y:S01]  /*6650*/  FFMA R12, R35.reuse, R20, R12 ;  /* 0x00000014230c7223 */ /* 0x040fe2000000000c */
[C---:B------:R-:W-:Y:S01]  /*6660*/  FFMA R13, R35.reuse, R36, R13 ;  /* 0x00000024230d7223 */ /* 0x040fe2000000000d */
[C---:B------:R-:W-:Y:S01]  /*6670*/  FFMA R14, R35.reuse, R21, R14 ;  /* 0x00000015230e7223 */ /* 0x040fe2000000000e */
[----:B------:R-:W-:Y:S01]  /*6680*/  FFMA R19, R35, R38, R19 ;  /* 0x0000002623137223 */ /* 0x000fe20000000013 */
[----:B------:R-:W-:Y:S02]  /*6690*/  F2FP.F16.F32.PACK_AB R46, R5, R4 ;  /* 0x00000004052e723e */ /* 0x000fe400000000ff */
[----:B------:R-:W-:Y:S02]  /*66a0*/  F2FP.F16.F32.PACK_AB R47, R11, R6 ;  /* 0x000000060b2f723e */ /* 0x000fe400000000ff */
[----:B------:R-:W-:Y:S02]  /*66b0*/  F2FP.F16.F32.PACK_AB R68, R9, R8 ;  /* 0x000000080944723e */ /* 0x000fe400000000ff */
[----:B------:R-:W-:Y:S01]  /*66c0*/  F2FP.F16.F32.PACK_AB R69, R15, R10 ;  /* 0x0000000a0f45723e */ /* 0x000fe200000000ff */
[----:B------:R1:W-:Y:S01]  /*66d0*/  STSM.16.M88.4 [R93+0x200], R44 ;  /* 0x0002002c5d007844 */ /* 0x0003e20000000200 */
[----:B------:R-:W-:Y:S02]  /*66e0*/  F2FP.F16.F32.PACK_AB R70, R13, R12 ;  /* 0x0000000c0d46723e */ /* 0x000fe400000000ff */
[----:B------:R-:W-:Y:S05]  /*66f0*/  F2FP.F16.F32.PACK_AB R71, R19, R14 ;  /* 0x0000000e1347723e */ /* 0x000fea00000000ff */
[----:B------:R1:W-:Y:S01]  /*6700*/  STSM.16.M88.4 [R92], R68 ;  /* 0x000000445c007844 */ /* 0x0003e20000000200 */
[----:B------:R-:W-:Y:S01]  /*6710*/  @!PT LDS RZ, [RZ] ;  /* 0x00000000fffff984 */ /* 0x000fe20000000800 */
[----:B------:R-:W-:Y:S01]  /*6720*/  @!PT LDS RZ, [RZ] ;  /* 0x00000000fffff984 */ /* 0x000fe20000000800 */
[----:B------:R-:W-:Y:S01]  /*6730*/  @!PT LDS RZ, [RZ] ;  /* 0x00000000fffff984 */ /* 0x000fe20000000800 */
[----:B------:R-:W-:Y:S01]  /*6740*/  @!PT LDS RZ, [RZ] ;  /* 0x00000000fffff984 */ /* 0x000fe20000000800 */
[----:B------:R2:W-:Y:S07]  /*6750*/  MEMBAR.ALL.CTA ;  /* 0x0000000000007992 */ /* 0x0005ee0000008000 */
[----:B--2---:R-:W2:Y:S02]  /*6760*/  FENCE.VIEW.ASYNC.S ;  /* 0x00000000000073c6 */ /* 0x004ea40000000000 */
[----:B--2---:R-:W-:Y:S06]  /*6770*/  BAR.SYNC.DEFER_BLOCKING 0x1, 0x80 ;  /* 0x0042000000007b1d */ /* 0x004fec0000010000 */
[----:B------:R-:W-:Y:S05]  /*6780*/  @P0 BRA `(.L_x_97) ;  /* 0x0000000000240947 */ /* 0x000fea0003800000 */
[----:B------:R-:W-:Y:S01]  /*6790*/  R2UR UR42, R88 ;  /* 0x00000000582a72ca */ /* 0x000fe200000e0000 */
[----:B------:R-:W-:Y:S01]  /*67a0*/  UIADD3 UR6, UP0, UPT, UR56, 0x680, URZ ;  /* 0x0000068038067890 */ /* 0x000fe2000ff1e0ff */
[----:B------:R-:W-:Y:S01]  /*67b0*/  R2UR UR43, R82 ;  /* 0x00000000522b72ca */ /* 0x000fe200000e0000 */
[----:B------:R-:W-:Y:S01]  /*67c0*/  ULEA UR4, UR58, UR52, 0xc ;  /* 0x000000343a047291 */ /* 0x000fe2000f8e60ff */
[----:B------:R-:W-:Y:S01]  /*67d0*/  R2UR UR44, R83 ;  /* 0x00000000532c72ca */ /* 0x000fe200000e0000 */
[----:B------:R-:W-:Y:S02]  /*67e0*/  UIADD3.X UR7, UPT, UPT, URZ, UR57, URZ, UP0, !UPT ;  /* 0x00000039ff077290 */ /* 0x000fe400087fe4ff */
[----:B------:R-:W-:Y:S10]  /*67f0*/  UIADD3 UR40, UPT, UPT, UR4, 0x200, URZ ;  /* 0x0000020004287890 */ /* 0x000ff4000fffe0ff */
[----:B------:R2:W-:Y:S02]  /*6800*/  UTMASTG.4D.IM2COL [UR40], [UR6] ;  /* 0x00000028060073b5 */ /* 0x0005e40008058000 */
[----:B--2---:R0:W-:Y:S02]  /*6810*/  UTMACMDFLUSH ;  /* 0x00000000000079b7 */ /* 0x0041e40000000000 */
.L_x_97:
[----:B------:R-:W-:Y:S05]  /*6820*/  BSYNC.RECONVERGENT B0 ;  /* 0x0000000000007941 */ /* 0x000fea0003800200 */
.L_x_96:
[----:B------:R-:W-:Y:S01]  /*6830*/  UIADD3 UR40, UPT, UPT, UR58, 0x1, URZ ;  /* 0x000000013a287890 */ /* 0x000fe2000fffe0ff */
[----:B------:R-:W-:Y:S03]  /*6840*/  BSSY.RECONVERGENT B0, `(.L_x_98) ;  /* 0x0000005000007945 */ /* 0x000fe60003800200 */
[----:B------:R-:W-:Y:S04]  /*6850*/  UISETP.NE.AND UP0, UPT, UR40, 0x3, UPT ;  /* 0x000000032800788c */ /* 0x000fe8000bf05270 */
[----:B------:R-:W-:Y:S01]  /*6860*/  USEL UR42, UR40, URZ, UP0 ;  /* 0x000000ff282a7287 */ /* 0x000fe20008000000 */
[----:B------:R-:W-:Y:S11]  /*6870*/  @P0 BRA `(.L_x_99) ;  /* 0x0000000000040947 */ /* 0x000ff60003800000 */
[----:B------:R-:W-:Y:S04]  /*6880*/  DEPBAR.LE SB0, 0x1 ;  /* 0x000080400000791a */ /* 0x000fe80000000000 */
.L_x_99:
[----:B------:R-:W-:Y:S05]  /*6890*/  BSYNC.RECONVERGENT B0 ;  /* 0x0000000000007941 */ /* 0x000fea0003800200 */
.L_x_98:
[----:B------:R-:W-:Y:S01]  /*68a0*/  BAR.SYNC.DEFER_BLOCKING 0x1, 0x80 ;  /* 0x0042000000007b1d */ /* 0x000fe20000010000 */
[----:B------:R-:W-:Y:S01]  /*68b0*/  ISETP.NE.AND P1, PT, R90, RZ, PT ;  /* 0x000000ff5a00720c */ /* 0x000fe20003f25270 */
[----:B------:R-:W-:Y:S01]  /*68c0*/  UISETP.NE.AND UP0, UPT, UR54, URZ, UPT ;  /* 0x000000ff3600728c */ /* 0x000fe2000bf05270 */
[----:B------:R-:W-:Y:S11]  /*68d0*/  LEA R3, R86, UR52, 0x3 ;  /* 0x0000003456037c11 */ /* 0x000ff6000f8e18ff */
[----:B------:R-:W-:Y:S01]  /*68e0*/  @P1 SHF.L.U32 R4, R39, 0x1f, RZ ;  /* 0x0000001f27041819 */ /* 0x000fe200000006ff */
[----:B------:R-:W-:Y:S06]  /*68f0*/  BRA.U !UP0, `(.L_x_100) ;  /* 0x0000000108287547 */ /* 0x000fec000b800000 */
[----:B------:R-:W2:Y:S01]  /*6900*/  S2R R0, SR_CgaCtaId ;  /* 0x0000000000007919 */ /* 0x000ea20000008800 */
[----:B------:R-:W-:Y:S05]  /*6910*/  IMAD.U32 R2, RZ, RZ, UR53 ;  /* 0x00000035ff027e24 */ /* 0x000fea000f8e00ff */
[C---:B------:R-:W-:Y:S01]  /*6920*/  @P1 LEA R5, R2.reuse, UR52, 0x3 ;  /* 0x0000003402051c11 */ /* 0x040fe2000f8e18ff */
[----:B------:R-:W-:Y:S04]  /*6930*/  VIADD R2, R2, 0x1 ;  /* 0x0000000102027836 */ /* 0x000fe80000000000 */
[----:B------:R-:W-:Y:S01]  /*6940*/  @P1 VIADD R5, R5, 0xe8 ;  /* 0x000000e805051836 */ /* 0x000fe20000000000 */
[C---:B------:R-:W-:Y:S04]  /*6950*/  ISETP.NE.AND P0, PT, R2.reuse, 0x3, PT ;  /* 0x000000030200780c */ /* 0x040fe80003f05270 */
[----:B------:R-:W-:Y:S04]  /*6960*/  SEL R2, R2, RZ, P0 ;  /* 0x000000ff02027207 */ /* 0x000fe80000000000 */
[----:B------:R-:W-:Y:S02]  /*6970*/  R2UR UR53, R2 ;  /* 0x00000000023572ca */ /* 0x000fe400000e0000 */
[----:B--2---:R-:W-:Y:S04]  /*6980*/  @P1 PRMT R0, R0, 0x654, R5 ;  /* 0x0000065400001816 */ /* 0x004fe80000000005 */
[----:B------:R2:W-:Y:S09]  /*6990*/  @P1 SYNCS.ARRIVE.TRANS64.RED.A1T0 RZ, [R0+URZ], RZ ;  /* 0x000000ff00ff19a7 */ /* 0x0005f200081004ff */
.L_x_100:
[----:B------:R-:W3:Y:S01]  /*69a0*/  @P1 SYNCS.PHASECHK.TRANS64.TRYWAIT P0, [R3+URZ+0xd0], R4 ;  /* 0x0000d004030015a7 */ /* 0x000ee200080011ff */
[----:B------:R-:W-:Y:S01]  /*69b0*/  BSSY B1, `(.L_x_101) ;  /* 0x0000013000017945 */ /* 0x000fe20003800000 */
[----:B---3--:R-:W-:Y:S03]  /*69c0*/  @P1 SEL R85, RZ, 0x1, !P0 ;  /* 0x00000001ff551807 */ /* 0x008fe60004000000 */
[----:B------:R-:W-:Y:S05]  /*69d0*/  @!P1 BRA `(.L_x_102) ;  /* 0x0000000000409947 */ /* 0x000fea0003800000 */
[----:B------:R-:W-:Y:S01]  /*69e0*/  ISETP.NE.AND P1, PT, R87, RZ, PT ;  /* 0x000000ff5700720c */ /* 0x000fe20003f25270 */
[----:B------:R-:W-:Y:S01]  /*69f0*/  BSSY B0, `(.L_x_103) ;  /* 0x0000009000007945 */ /* 0x000fe20003800000 */
[----:B------:R-:W-:Y:S11]  /*6a00*/  ISETP.NE.AND P0, PT, R85, RZ, PT ;  /* 0x000000ff5500720c */ /* 0x000ff60003f05270 */
[----:B------:R-:W-:Y:S05]  /*6a10*/  @P1 IMAD R2, R86, 0x800, R75 ;  /* 0x0000080056021824 */ /* 0x000fea00078e024b */
[----:B------:R-:W-:Y:S05]  /*6a20*/  @P1 LEA R2, R2, UR52, 0x1 ;  /* 0x0000003402021c11 */ /* 0x000fea000f8e08ff */
[----:B--2---:R-:W-:Y:S01]  /*6a30*/  @P1 IMAD.IADD R0, R91, 0x1, R2 ;  /* 0x000000015b001824 */ /* 0x004fe200078e0202 */
[----:B------:R-:W-:Y:S06]  /*6a40*/  @P0 BRA `(.L_x_104) ;  /* 0x00000000000c0947 */ /* 0x000fec0003800000 */
[----:B------:R-:W-:Y:S04]  /*6a50*/  SHF.L.U32 R4, R39, 0x1f, RZ ;  /* 0x0000001f27047819 */ /* 0x000fe800000006ff */
[----:B------:R-:W2:Y:S02]  /*6a60*/  SYNCS.PHASECHK.TRANS64.TRYWAIT P0, [R3+URZ+0xd0], R4 ;  /* 0x0000d004030075a7 */ /* 0x000ea400080011ff */
[----:B--2---:R-:W-:Y:S05]  /*6a70*/  @!P0 BRA `(.L_x_105) ;  /* 0x0000001400b88947 */ /* 0x004fea0003800000 */
.L_x_104:
[----:B------:R-:W-:Y:S05]  /*6a80*/  BSYNC B0 ;  /* 0x0000000000007941 */ /* 0x000fea0003800000 */
.L_x_103:
[----:B------:R-:W-:Y:S11]  /*6a90*/  ISETP.NE.AND P0, PT, R87, RZ, PT ;  /* 0x000000ff5700720c */ /* 0x000ff60003f05270 */
[----:B------:R-:W-:Y:S02]  /*6aa0*/  @!UPT UIADD3 URZ, UPT, UPT, URZ, URZ, URZ ;  /* 0x000000fffffff290 */ /* 0x000fe4000fffe0ff */
[----:B------:R-:W-:Y:S05]  /*6ab0*/  @P0 WARPSYNC.ALL ;  /* 0x0000000000000948 */ /* 0x000fea0003800000 */
[----:B------:R3:W4:Y:S04]  /*6ac0*/  @P0 LDSM.16.M88.4 R40, [R2+0x200] ;  /* 0x000200000228083b */ /* 0x0007280000000200 */
[----:B------:R3:W1:Y:S02]  /*6ad0*/  @P0 LDSM.16.M88.4 R48, [R0+0x200] ;  /* 0x000200000030083b */ /* 0x0006640000000200 */
.L_x_102:
[----:B------:R-:W-:Y:S05]  /*6ae0*/  BSYNC B1 ;  /* 0x0000000000017941 */ /* 0x000fea0003800000 */
.L_x_101:
[----:B--23--:R-:W-:Y:S05]  /*6af0*/  VIADD R0, R34, 0x20 ;  /* 0x0000002022007836 */ /* 0x00cfea0000000000 */
[----:B------:R-:W-:Y:S04]  /*6b00*/  SHF.R.U32.HI R0, RZ, 0x15, R0 ;  /* 0x00000015ff007819 */ /* 0x000fe80000011600 */
[----:B------:R-:W-:Y:S11]  /*6b10*/  LOP3.LUT P0, RZ, R0, 0x3, R77, 0x48, !PT ;  /* 0x0000000300ff7812 */ /* 0x000ff6000780484d */
[----:B------:R-:W-:Y:S02]  /*6b20*/  @!UPT UIADD3 URZ, UPT, UPT, URZ, URZ, URZ ;  /* 0x000000fffffff290 */ /* 0x000fe4000fffe0ff */
[----:B------:R-:W-:Y:S05]  /*6b30*/  @!P0 BRA `(.L_x_106) ;  /* 0x0000000000408947 */ /* 0x000fea0003800000 */
[----:B------:R-:W2:Y:S01]  /*6b40*/  LDCU.64 UR8, c[0x4][0x70] ;  /* 0x01000e00ff0877ac */ /* 0x000ea20008000a00 */
[----:B------:R-:W-:Y:S01]  /*6b50*/  MOV R3, 0x0 ;  /* 0x0000000000037802 */ /* 0x000fe20000000f00 */
[----:B------:R-:W-:Y:S02]  /*6b60*/  HFMA2 R12, -RZ, RZ, 0, 5.9604644775390625e-08 ;  /* 0x00000001ff0c7431 */ /* 0x000fe400000001ff */
[----:B------:R-:W-:Y:S02]  /*6b70*/  IMAD.MOV.U32 R8, RZ, RZ, 0x192 ;  /* 0x00000192ff087424 */ /* 0x000fe400078e00ff */
[----:B------:R-:W-:Y:S01]  /*6b80*/  IMAD.MOV.U32 R13, RZ, RZ, RZ ;  /* 0x000000ffff0d7224 */ /* 0x000fe200078e00ff */
[----:B------:R-:W3:Y:S01]  /*6b90*/  LDCU.64 UR6, c[0x4][0x78] ;  /* 0x01000f00ff0677ac */ /* 0x000ee20008000a00 */
[----:B------:R-:W1:Y:S01]  /*6ba0*/  LDC.64 R2, c[0x4][R3] ;  /* 0x0100000003027b82 */ /* 0x000e620000000a00 */
[----:B------:R-:W5:Y:S01]  /*6bb0*/  LDCU.64 UR4, c[0x4][0x10] ;  /* 0x01000200ff0477ac */ /* 0x000f620008000a00 */
[----:B--2---:R-:W-:Y:S01]  /*6bc0*/  MOV R5, UR9 ;  /* 0x0000000900057c02 */ /* 0x004fe20008000f00 */
[----:B------:R-:W-:Y:S01]  /*6bd0*/  IMAD.U32 R4, RZ, RZ, UR8 ;  /* 0x00000008ff047e24 */ /* 0x000fe2000f8e00ff */
[----:B---3--:R-:W-:Y:S01]  /*6be0*/  MOV R7, UR7 ;  /* 0x0000000700077c02 */ /* 0x008fe20008000f00 */
[----:B------:R-:W-:Y:S01]  /*6bf0*/  IMAD.U32 R6, RZ, RZ, UR6 ;  /* 0x00000006ff067e24 */ /* 0x000fe2000f8e00ff */
[----:B-----5:R-:W-:Y:S01]  /*6c00*/  MOV R11, UR5 ;  /* 0x00000005000b7c02 */ /* 0x020fe20008000f00 */
[----:B------:R-:W-:Y:S02]  /*6c10*/  IMAD.U32 R10, RZ, RZ, UR4 ;  /* 0x00000004ff0a7e24 */ /* 0x000fe4000f8e00ff */
[----:B------:R-:W-:Y:S07]  /*6c20*/  LEPC R20, `(.L_x_106) ;  /* 0x000000001014794e */ /* 0x000fee0000000000 */
[----:B-1--4-:R-:W-:Y:S05]  /*6c30*/  CALL.ABS.NOINC R2 ;  /* 0x0000000002007343 */ /* 0x012fea0003c00000 */
.L_x_106:
[----:B------:R-:W-:Y:S01]  /*6c40*/  ISETP.NE.AND P1, PT, R76, RZ, PT ;  /* 0x000000ff4c00720c */ /* 0x000fe20003f25270 */
[----:B------:R-:W-:Y:S05]  /*6c50*/  WARPSYNC.ALL ;  /* 0x0000000000007948 */ /* 0x000fea0003800000 */
[----:B------:R-:W-:Y:S01]  /*6c60*/  R2UR UR4, R34 ;  /* 0x00000000220472ca */ /* 0x000fe200000e0000 */
[--C-:B----4-:R-:W-:Y:S01]  /*6c70*/  HADD2.F32 R20, -RZ, R40.reuse.H0_H0 ;  /* 0x20000028ff147230 */ /* 0x110fe20000004100 */
[----:B------:R-:W-:Y:S01]  /*6c80*/  R2UR UR5, R84 ;  /* 0x00000000540572ca */ /* 0x000fe200000e0000 */
[----:B------:R-:W-:Y:S01]  /*6c90*/  HADD2.F32 R36, -RZ, R40.H1_H1 ;  /* 0x30000028ff247230 */ /* 0x000fe20000004100 */
[----:B------:R-:W-:Y:S01]  /*6ca0*/  MOV R84, UR42 ;  /* 0x0000002a00547c02 */ /* 0x000fe20008000f00 */
[--C-:B------:R-:W-:Y:S01]  /*6cb0*/  HADD2.F32 R21, -RZ, R41.reuse.H0_H0 ;  /* 0x20000029ff157230 */ /* 0x100fe20000004100 */
[----:B------:R-:W-:Y:S01]  /*6cc0*/  BSSY.RECONVERGENT B0, `(.L_x_107) ;  /* 0x0000052000007945 */ /* 0x000fe20003800200 */
[----:B------:R-:W-:Y:S01]  /*6cd0*/  HADD2.F32 R38, -RZ, R41.H1_H1 ;  /* 0x30000029ff267230 */ /* 0x000fe20000004100 */
[----:B------:R-:W-:Y:S01]  /*6ce0*/  LEA R85, R84, R75, 0xb ;  /* 0x0000004b54557211 */ /* 0x000fe200078e58ff */
[--C-:B------:R-:W-:Y:S02]  /*6cf0*/  HADD2.F32 R37, -RZ, R42.reuse.H0_H0 ;  /* 0x2000002aff257230 */ /* 0x100fe40000004100 */
[----:B------:R-:W-:Y:S01]  /*6d00*/  HADD2.F32 R40, -RZ, R42.H1_H1 ;  /* 0x3000002aff287230 */ /* 0x000fe20000004100 */
[----:B-1----:R-:W-:Y:S01]  /*6d10*/  LEA R92, R85, UR52, 0x1 ;  /* 0x00000034555c7c11 */ /* 0x002fe2000f8e08ff */
[----:B------:R-:W1:Y:S01]  /*6d20*/  LDTM.16dp256bit.x4 R4, tmem[UR4+0x20] ;  /* 0x00002004000479ee */ /* 0x000e620008120000 */
[----:B------:R-:W-:Y:S01]  /*6d30*/  NOP ;  /* 0x0000000000007918 */ /* 0x000fe20000000000 */
[----:B------:R-:W-:Y:S01]  /*6d40*/  UIADD3 UR5, UPT, UPT, UR5, 0x130, URZ ;  /* 0x0000013005057890 */ /* 0x000fe2000fffe0ff */
[----:B------:R-:W-:Y:S01]  /*6d50*/  IADD3 R91, PT, PT, R91, 0x200, R92 ;  /* 0x000002005b5b7810 */ /* 0x000fe20007ffe05c */
[--C-:B------:R-:W-:Y:S02]  /*6d60*/  HADD2.F32 R39, -RZ, R43.reuse.H0_H0 ;  /* 0x2000002bff277230 */ /* 0x100fe40000004100 */
[----:B------:R-:W-:Y:S01]  /*6d70*/  UPRMT UR5, UR45, 0x654, UR5 ;  /* 0x000006542d057896 */ /* 0x000fe20008000005 */
[----:B------:R-:W-:Y:S02]  /*6d80*/  HADD2.F32 R42, -RZ, R43.H1_H1 ;  /* 0x3000002bff2a7230 */ /* 0x000fe40000004100 */
[--C-:B------:R-:W-:Y:S02]  /*6d90*/  HADD2.F32 R41, -RZ, R48.reuse.H0_H0 ;  /* 0x20000030ff297230 */ /* 0x100fe40000004100 */
[----:B------:R-:W-:Y:S02]  /*6da0*/  HADD2.F32 R43, -RZ, R48.H1_H1 ;  /* 0x30000030ff2b7230 */ /* 0x000fe40000004100 */
[--C-:B------:R-:W-:Y:S02]  /*6db0*/  HADD2.F32 R44, -RZ, R49.reuse.H0_H0 ;  /* 0x20000031ff2c7230 */ /* 0x100fe40000004100 */
[----:B-1----:R-:W-:Y:S01]  /*6dc0*/  SYNCS.ARRIVE.TRANS64.RED.A1T0 RZ, [UR5], RZ ;  /* 0x000000ffffff79a7 */ /* 0x002fe20008100405 */
[----:B------:R-:W-:Y:S02]  /*6dd0*/  HADD2.F32 R46, -RZ, R49.H1_H1 ;  /* 0x30000031ff2e7230 */ /* 0x000fe40000004100 */
[--C-:B------:R-:W-:Y:S02]  /*6de0*/  HADD2.F32 R45, -RZ, R50.reuse.H0_H0 ;  /* 0x20000032ff2d7230 */ /* 0x100fe40000004100 */
[----:B------:R-:W-:Y:S02]  /*6df0*/  HADD2.F32 R48, -RZ, R50.H1_H1 ;  /* 0x30000032ff307230 */ /* 0x000fe40000004100 */
[--C-:B------:R-:W-:Y:S02]  /*6e00*/  HADD2.F32 R47, -RZ, R51.reuse.H0_H0 ;  /* 0x20000033ff2f7230 */ /* 0x100fe40000004100 */
[C---:B------:R-:W-:Y:S01]  /*6e10*/  FMUL R4, R33.reuse, R4 ;  /* 0x0000000421047220 */ /* 0x040fe20000400000 */
[C---:B------:R-:W-:Y:S01]  /*6e20*/  FMUL R5, R33.reuse, R5 ;  /* 0x0000000521057220 */ /* 0x040fe20000400000 */
[C---:B------:R-:W-:Y:S01]  /*6e30*/  FMUL R6, R33.reuse, R6 ;  /* 0x0000000621067220 */ /* 0x040fe20000400000 */
[----:B------:R-:W-:Y:S01]  /*6e40*/  FMUL R7, R33, R7 ;  /* 0x0000000721077220 */ /* 0x000fe20000400000 */
[C---:B------:R-:W-:Y:S01]  /*6e50*/  FFMA R4, R35.reuse, R20, R4 ;  /* 0x0000001423047223 */ /* 0x040fe20000000004 */
[C---:B------:R-:W-:Y:S01]  /*6e60*/  FFMA R5, R35.reuse, R36, R5 ;  /* 0x0000002423057223 */ /* 0x040fe20000000005 */
[C---:B------:R-:W-:Y:S01]  /*6e70*/  FFMA R6, R35.reuse, R21, R6 ;  /* 0x0000001523067223 */ /* 0x040fe20000000006 */
[----:B------:R-:W-:Y:S01]  /*6e80*/  FFMA R7, R35, R38, R7 ;  /* 0x0000002623077223 */ /* 0x000fe20000000007 */
[C---:B------:R-:W-:Y:S01]  /*6e90*/  FMUL R8, R33.reuse, R8 ;  /* 0x0000000821087220 */ /* 0x040fe20000400000 */
[----:B------:R-:W-:Y:S01]  /*6ea0*/  FMUL R9, R33, R9 ;  /* 0x0000000921097220 */ /* 0x000fe20000400000 */
[----:B------:R-:W-:Y:S01]  /*6eb0*/  F2FP.F16.F32.PACK_AB R68, R5, R4 ;  /* 0x000000040544723e */ /* 0x000fe200000000ff */
[----:B------:R-:W-:Y:S01]  /*6ec0*/  FMUL R10, R33, R10 ;  /* 0x0000000a210a7220 */ /* 0x000fe20000400000 */
[----:B------:R-:W-:Y:S01]  /*6ed0*/  F2FP.F16.F32.PACK_AB R69, R7, R6 ;  /* 0x000000060745723e */ /* 0x000fe200000000ff */
[C---:B------:R-:W-:Y:S01]  /*6ee0*/  FFMA R8, R35.reuse, R37, R8 ;  /* 0x0000002523087223 */ /* 0x040fe20000000008 */
[----:B------:R-:W-:Y:S01]  /*6ef0*/  FFMA R9, R35, R40, R9 ;  /* 0x0000002823097223 */ /* 0x000fe20000000009 */
[C---:B------:R-:W-:Y:S01]  /*6f00*/  FMUL R11, R33.reuse, R11 ;  /* 0x0000000b210b7220 */ /* 0x040fe20000400000 */
[C---:B------:R-:W-:Y:S01]  /*6f10*/  FMUL R0, R33.reuse, R12 ;  /* 0x0000000c21007220 */ /* 0x040fe20000400000 */
[----:B------:R-:W-:Y:S01]  /*6f20*/  FMUL R2, R33, R13 ;  /* 0x0000000d21027220 */ /* 0x000fe20000400000 */
[----:B------:R-:W-:Y:S01]  /*6f30*/  FFMA R10, R35, R39, R10 ;  /* 0x00000027230a7223 */ /* 0x000fe2000000000a */
        /* <DEDUP_REMOVED lines=8> */
[----:B------:R-:W-:Y:S02]  /*6fc0*/  HADD2.F32 R50, -RZ, R51.H1_H1 ;  /* 0x30000033ff327230 */ /* 0x000fe40000004100 */
[----:B------:R-:W-:Y:S01]  /*6fd0*/  FMUL R14, R33, R18 ;  /* 0x00000012210e7220 */ /* 0x000fe20000400000 */
[----:B------:R-:W-:Y:S01]  /*6fe0*/  FFMA R15, R35, R46, R15 ;  /* 0x0000002e230f7223 */ /* 0x000fe2000000000f */
        /* <DEDUP_REMOVED lines=26> */
[----:B------:R-:W-:Y:S02]  /*7190*/  UIADD3 UR9, UPT, UPT, UR41, 0x20, URZ ;  /* 0x0000002029097890 */ /* 0x000fe4000fffe0ff */
[----:B------:R-:W-:Y:S02]  /*71a0*/  UIADD3 UR8, UPT, UPT, UR4, 0x200, URZ ;  /* 0x0000020004087890 */ /* 0x000fe4000fffe0ff */
[----:B------:R-:W-:Y:S09]  /*71b0*/  UIADD3.X UR7, UPT, UPT, URZ, UR57, URZ, UP0, !UPT ;  /* 0x00000039ff077290 */ /* 0x000ff200087fe4ff */
[----:B------:R2:W-:Y:S02]  /*71c0*/  UTMASTG.4D.IM2COL [UR8], [UR6] ;  /* 0x00000008060073b5 */ /* 0x0005e40008058000 */
[----:B--2---:R0:W-:Y:S02]  /*71d0*/  UTMACMDFLUSH ;  /* 0x00000000000079b7 */ /* 0x0041e40000000000 */
.L_x_108:
[----:B------:R-:W-:Y:S05]  /*71e0*/  BSYNC.RECONVERGENT B0 ;  /* 0x0000000000007941 */ /* 0x000fea0003800200 */
.L_x_107:
[----:B------:R-:W-:Y:S01]  /*71f0*/  UIADD3 UR42, UPT, UPT, UR42, 0x1, URZ ;  /* 0x000000012a2a7890 */ /* 0x000fe2000fffe0ff */
[----:B------:R-:W-:Y:S03]  /*7200*/  BSSY.RECONVERGENT B0, `(.L_x_109) ;  /* 0x0000008000007945 */ /* 0x000fe60003800200 */
[----:B------:R-:W-:Y:S04]  /*7210*/  UISETP.NE.AND UP0, UPT, UR42, 0x3, UPT ;  /* 0x000000032a00788c */ /* 0x000fe8000bf05270 */
[----:B------:R-:W-:Y:S02]  /*7220*/  UISETP.EQ.XOR UP1, UPT, UR40, 0x3, !UP0 ;  /* 0x000000032800788c */ /* 0x000fe4000c722a70 */
[----:B------:R-:W-:Y:S04]  /*7230*/  USEL UR58, UR42, URZ, UP0 ;  /* 0x000000ff2a3a7287 */ /* 0x000fe80008000000 */
[----:B------:R-:W-:Y:S01]  /*7240*/  PLOP3.LUT P0, PT, PT, PT, UP1, 0x80, 0x8 ;  /* 0x000000000008781c */ /* 0x000fe20003f0f018 */
[----:B------:R-:W-:Y:S01]  /*7250*/  @!UPT UIADD3 URZ, UPT, UPT, URZ, URZ, URZ ;  /* 0x000000fffffff290 */ /* 0x000fe2000fffe0ff */
[----:B------:R-:W-:Y:S11]  /*7260*/  @P1 BRA `(.L_x_110) ;  /* 0x0000000000041947 */ /* 0x000ff60003800000 */
[----:B------:R-:W-:Y:S04]  /*7270*/  DEPBAR.LE SB0, 0x1 ;  /* 0x000080400000791a */ /* 0x000fe80000000000 */
.L_x_110:
[----:B------:R-:W-:Y:S05]  /*7280*/  BSYNC.RECONVERGENT B0 ;  /* 0x0000000000007941 */ /* 0x000fea0003800200 */
.L_x_109:
[----:B------:R-:W-:Y:S01]  /*7290*/  BAR.SYNC.DEFER_BLOCKING 0x1, 0x80 ;  /* 0x0042000000007b1d */ /* 0x000fe20000010000 */
[----:B------:R-:W-:Y:S01]  /*72a0*/  SEL R3, RZ, 0x1, !P0 ;  /* 0x00000001ff037807 */ /* 0x000fe20004000000 */
[----:B------:R-:W-:Y:S01]  /*72b0*/  UISETP.NE.AND UP0, UPT, UR54, -0x2, UPT ;  /* 0xfffffffe3600788c */ /* 0x000fe2000bf05270 */
[----:B------:R-:W-:Y:S02]  /*72c0*/  VIADD R0, R30, 0x1 ;  /* 0x000000011e007836 */ /* 0x000fe40000000000 */
[----:B------:R-:W-:Y:S06]  /*72d0*/  LOP3.LUT R74, R74, R3, RZ, 0x3c, !PT ;  /* 0x000000034a4a7212 */ /* 0x000fec00078e3cff */
[----:B------:R-:W-:Y:S05]  /*72e0*/  BRA.U !UP0, `(.L_x_111) ;  /* 0x00000001082c7547 */ /* 0x000fea000b800000 */
[----:B------:R-:W-:Y:S01]  /*72f0*/  ISETP.NE.AND P1, PT, R90, RZ, PT ;  /* 0x000000ff5a00720c */ /* 0x000fe20003f25270 */
[----:B------:R-:W2:Y:S01]  /*7300*/  S2R R2, SR_CgaCtaId ;  /* 0x0000000000027919 */ /* 0x000ea20000008800 */
[----:B------:R-:W-:Y:S11]  /*7310*/  IMAD.U32 R3, RZ, RZ, UR53 ;  /* 0x00000035ff037e24 */ /* 0x000ff6000f8e00ff */
        /* <DEDUP_REMOVED lines=8> */
.L_x_111:
[----:B------:R-:W-:Y:S01]  /*73a0*/  ISETP.NE.AND P1, PT, R81, RZ, PT ;  /* 0x000000ff5100720c */ /* 0x000fe20003f25270 */
[----:B------:R-:W-:Y:S01]  /*73b0*/  UIADD3 UR54, UPT, UPT, UR54, 0x2, URZ ;  /* 0x0000000236367890 */ /* 0x000fe2000fffe0ff */
[----:B------:R-:W-:Y:S01]  /*73c0*/  ISETP.NE.AND P0, PT, R0, 0x2, PT ;  /* 0x000000020000780c */ /* 0x000fe20003f05270 */
[----:B------:R-:W-:Y:S01]  /*73d0*/  IMAD.IADD R18, R29, 0x1, R62 ;  /* 0x000000011d127824 */ /* 0x000fe200078e023e */
[----:B------:R-:W-:Y:S01]  /*73e0*/  LOP3.LUT R72, R72, 0x1, RZ, 0x3c, !PT ;  /* 0x0000000148487812 */ /* 0x000fe200078e3cff */
[----:B------:R-:W-:Y:S01]  /*73f0*/  IMAD.IADD R45, R31, 0x1, R64 ;  /* 0x000000011f2d7824 */ /* 0x000fe200078e0240 */
[----:B--2---:R-:W-:Y:S01]  /*7400*/  SEL R2, RZ, 0x1, P0 ;  /* 0x00000001ff027807 */ /* 0x004fe20000000000 */
[----:B------:R-:W-:Y:S01]  /*7410*/  IMAD.MOV.U32 R19, RZ, RZ, R79 ;  /* 0x000000ffff137224 */ /* 0x000fe200078e004f */
[----:B------:R-:W-:Y:S02]  /*7420*/  SEL R30, R0, RZ, P0 ;  /* 0x000000ff001e7207 */ /* 0x000fe40000000000 */
[----:B------:R-:W-:Y:S03]  /*7430*/  LOP3.LUT R73, R73, R2, RZ, 0x3c, !PT ;  /* 0x0000000249497212 */ /* 0x000fe600078e3cff */
[----:B------:R-:W-:Y:S05]  /*7440*/  @P1 BRA `(.L_x_112) ;  /* 0xffffffdc00dc1947 */ /* 0x000fea000383ffff */
[----:B------:R-:W-:-:S13]  /*7450*/  ISETP.NE.AND P1, PT, R78, RZ, PT ;  /* 0x000000ff4e00720c */ /* 0x000fda0003f25270 */
[----:B------:R-:W-:Y:S05]  /*7460*/  @!P1 BRA `(.L_x_113) ;  /* 0x0000000000489947 */ /* 0x000fea0003800000 */
[----:B------:R-:W2:Y:S02]  /*7470*/  LDCU.64 UR4, c[0x0][0x890] ;  /* 0x00011200ff0477ac */ /* 0x000ea40008000a00 */
[----:B--2---:R-:W-:-:S04]  /*7480*/  UISETP.NE.U32.AND UP0, UPT, UR4, URZ, UPT ;  /* 0x000000ff0400728c */ /* 0x004fc8000bf05070 */
[----:B------:R-:W-:-:S09]  /*7490*/  UISETP.NE.AND.EX UP0, UPT, UR5, URZ, UPT, UP0 ;  /* 0x000000ff0500728c */ /* 0x000fd2000bf05300 */
[----:B------:R-:W-:Y:S05]  /*74a0*/  BRA.U UP0, `(.L_x_114) ;  /* 0x00000001000c7547 */ /* 0x000fea000b800000 */
[----:B------:R-:W-:-:S13]  /*74b0*/  FSETP.NEU.AND P0, PT, R35, RZ, PT ;  /* 0x000000ff2300720b */ /* 0x000fda0003f0d000 */
[----:B------:R-:W-:Y:S05]  /*74c0*/  @!P0 EXIT ;  /* 0x000000000000894d */ /* 0x000fea0003800000 */
[----:B------:R-:W-:Y:S05]  /*74d0*/  BRA `(.L_x_113) ;  /* 0x00000000002c7947 */ /* 0x000fea0003800000 */
.L_x_114:
[----:B------:R-:W-:Y:S01]  /*74e0*/  ISETP.NE.AND P0, PT, R89, RZ, PT ;  /* 0x000000ff5900720c */ /* 0x000fe20003f05270 */
[----:B------:R-:W-:-:S12]  /*74f0*/  BSSY.RECONVERGENT B0, `(.L_x_113) ;  /* 0x0000009000007945 */ /* 0x000fd80003800200 */
[----:B------:R-:W-:Y:S05]  /*7500*/  @P0 BRA `(.L_x_115) ;  /* 0x0000000000140947 */ /* 0x000fea0003800000 */
[----:B------:R-:W2:Y:S02]  /*7510*/  LDCU.64 UR4, c[0x0][0x888] ;  /* 0x00011100ff0477ac */ /* 0x000ea40008000a00 */
[----:B--2---:R-:W-:-:S04]  /*7520*/  ISETP.NE.U32.AND P0, PT, RZ, UR4, PT ;  /* 0x00000004ff007c0c */ /* 0x004fc8000bf05070 */
[----:B------:R-:W-:-:S13]  /*7530*/  ISETP.NE.AND.EX P0, PT, RZ, UR5, PT, P0 ;  /* 0x00000005ff007c0c */ /* 0x000fda000bf05300 */
[----:B------:R-:W-:Y:S05]  /*7540*/  @!P0 EXIT ;  /* 0x000000000000894d */ /* 0x000fea0003800000 */
[----:B------:R-:W-:Y:S05]  /*7550*/  BRA `(.L_x_116) ;  /* 0x0000000000087947 */ /* 0x000fea0003800000 */
.L_x_115:
[----:B------:R-:W-:-:S13]  /*7560*/  FSETP.NEU.AND P0, PT, R35, RZ, PT ;  /* 0x000000ff2300720b */ /* 0x000fda0003f0d000 */
[----:B------:R-:W-:Y:S05]  /*7570*/  @!P0 EXIT ;  /* 0x000000000000894d */ /* 0x000fea0003800000 */
.L_x_116:
[----:B------:R-:W-:Y:S05]  /*7580*/  BSYNC.RECONVERGENT B0 ;  /* 0x0000000000007941 */ /* 0x000fea0003800200 */
.L_x_113:
[----:B------:R-:W-:Y:S01]  /*7590*/  ULEA UR4, UR53, UR52, 0x3 ;  /* 0x0000003435047291 */ /* 0x000fe2000f8e18ff */
[----:B------:R-:W-:-:S04]  /*75a0*/  DEPBAR.LE SB0, 0x0 ;  /* 0x000080000000791a */ /* 0x000fc80000000000 */
[----:B------:R-:W-:-:S04]  /*75b0*/  UIADD3 UR4, UPT, UPT, UR4, 0xe8, URZ ;  /* 0x000000e804047890 */ /* 0x000fc8000fffe0ff */
[----:B------:R-:W-:-:S09]  /*75c0*/  UPRMT UR4, UR45, 0x654, UR4 ;  /* 0x000006542d047896 */ /* 0x000fd20008000004 */
[----:B------:R-:W-:Y:S01]  /*75d0*/  SYNCS.ARRIVE.TRANS64.RED.A1T0 RZ, [UR4], RZ ;  /* 0x000000ffffff79a7 */ /* 0x000fe20008100404 */
[----:B------:R-:W-:Y:S05]  /*75e0*/  EXIT ;  /* 0x000000000000794d */ /* 0x000fea0003800000 */
.L_x_20:
[----:B------:R-:W-:Y:S07]  /*75f0*/  MOV R2, UR9 ;  /* 0x0000000900027c02 */ /* 0x000fee0008000f00 */
.L_x_117:
[----:B-1----:R1:W2:Y:S02]  /*7600*/  SYNCS.PHASECHK.TRANS64.TRYWAIT P2, [R2+URZ+0x68], R5 ;  /* 0x00006805020075a7 */ /* 0x0022a400080411ff */
[----:B--2---:R-:W-:Y:S05]  /*7610*/  @!P2 NANOSLEEP.SYNCS 0x989680 ;  /* 0x009896800000a95d */ /* 0x004fea0003900000 */
[----:B------:R-:W2:Y:S02]  /*7620*/  @!P2 SYNCS.PHASECHK.TRANS64 P2, [R2+URZ+0x68], R5 ;  /* 0x000068050200a5a7 */ /* 0x000ea400080410ff */
[----:B--2---:R-:W-:Y:S05]  /*7630*/  @!P2 BRA `(.L_x_117) ;  /* 0xfffffffc00f0a947 */ /* 0x004fea000383ffff */
[----:B------:R-:W-:Y:S05]  /*7640*/  BRA `(.L_x_19) ;  /* 0xffffffa000ac7947 */ /* 0x000fea000383ffff */
.L_x_26:
[----:B------:R-:W-:Y:S07]  /*7650*/  MOV R2, UR9 ;  /* 0x0000000900027c02 */ /* 0x000fee0008000f00 */
.L_x_118:
[----:B-1----:R1:W2:Y:S02]  /*7660*/  SYNCS.PHASECHK.TRANS64.TRYWAIT P1, [R2+URZ+0x68], R5 ;  /* 0x00006805020075a7 */ /* 0x0022a400080211ff */
[----:B--2---:R-:W-:Y:S05]  /*7670*/  @!P1 NANOSLEEP.SYNCS 0x989680 ;  /* 0x009896800000995d */ /* 0x004fea0003900000 */
[----:B------:R-:W2:Y:S02]  /*7680*/  @!P1 SYNCS.PHASECHK.TRANS64 P1, [R2+URZ+0x68], R5 ;  /* 0x00006805020095a7 */ /* 0x000ea400080210ff */
[----:B--2---:R-:W-:Y:S05]  /*7690*/  @!P1 BRA `(.L_x_118) ;  /* 0xfffffffc00f09947 */ /* 0x004fea000383ffff */
[----:B------:R-:W-:Y:S05]  /*76a0*/  BRA `(.L_x_25) ;  /* 0xffffffa800107947 */ /* 0x000fea000383ffff */
.L_x_30:
[----:B-1----:R-:W-:-:S07]  /*76b0*/  MOV R2, UR22 ;  /* 0x0000001600027c02 */ /* 0x002fce0008000f00 */
.L_x_119:
[----:B-1----:R1:W4:Y:S02]  /*76c0*/  SYNCS.PHASECHK.TRANS64.TRYWAIT P1, [R2+URZ+0x110], R3 ;  /* 0x00011003020075a7 */ /* 0x00232400080211ff */
[----:B----4-:R-:W-:Y:S05]  /*76d0*/  @!P1 NANOSLEEP.SYNCS 0x989680 ;  /* 0x009896800000995d */ /* 0x010fea0003900000 */
[----:B------:R-:W4:Y:S02]  /*76e0*/  @!P1 SYNCS.PHASECHK.TRANS64 P1, [R2+URZ+0x110], R3 ;  /* 0x00011003020095a7 */ /* 0x000f2400080210ff */
[----:B----4-:R-:W-:Y:S05]  /*76f0*/  @!P1 BRA `(.L_x_119) ;  /* 0xfffffffc00f09947 */ /* 0x010fea000383ffff */
[----:B------:R-:W-:Y:S05]  /*7700*/  BRA `(.L_x_120) ;  /* 0xffffffa800d07947 */ /* 0x000fea000383ffff */
.L_x_34:
[----:B------:R-:W-:-:S07]  /*7710*/  MOV R0, UR4 ;  /* 0x0000000400007c02 */ /* 0x000fce0008000f00 */
.L_x_121:
[----:B-1----:R1:W4:Y:S02]  /*7720*/  SYNCS.PHASECHK.TRANS64.TRYWAIT P0, [R0+URZ], R3 ;  /* 0x00000003000075a7 */ /* 0x00232400080011ff */
[----:B----4-:R-:W-:Y:S05]  /*7730*/  @!P0 NANOSLEEP.SYNCS 0x989680 ;  /* 0x009896800000895d */ /* 0x010fea0003900000 */
[----:B------:R-:W4:Y:S02]  /*7740*/  @!P0 SYNCS.PHASECHK.TRANS64 P0, [R0+URZ], R3 ;  /* 0x00000003000085a7 */ /* 0x000f2400080010ff */
[----:B----4-:R-:W-:Y:S05]  /*7750*/  @!P0 BRA `(.L_x_121) ;  /* 0xfffffffc00f08947 */ /* 0x010fea000383ffff */
[----:B------:R-:W-:Y:S05]  /*7760*/  BRA `(.L_x_122) ;  /* 0xffffffb000287947 */ /* 0x000fea000383ffff */
.L_x_35:
[----:B------:R-:W-:-:S07]  /*7770*/  MOV R0, UR4 ;  /* 0x0000000400007c02 */ /* 0x000fce0008000f00 */
.L_x_123:
[----:B-1----:R1:W4:Y:S02]  /*7780*/  SYNCS.PHASECHK.TRANS64.TRYWAIT P0, [R0+URZ], R3 ;  /* 0x00000003000075a7 */ /* 0x00232400080011ff */
[----:B----4-:R-:W-:Y:S05]  /*7790*/  @!P0 NANOSLEEP.SYNCS 0x989680 ;  /* 0x009896800000895d */ /* 0x010fea0003900000 */
[----:B------:R-:W4:Y:S02]  /*77a0*/  @!P0 SYNCS.PHASECHK.TRANS64 P0, [R0+URZ], R3 ;  /* 0x00000003000085a7 */ /* 0x000f2400080010ff */
[----:B----4-:R-:W-:Y:S05]  /*77b0*/  @!P0 BRA `(.L_x_123) ;  /* 0xfffffffc00f08947 */ /* 0x010fea000383ffff */
[----:B------:R-:W-:Y:S05]  /*77c0*/  BRA `(.L_x_124) ;  /* 0xffffffb000387947 */ /* 0x000fea000383ffff */
.L_x_36:
[----:B------:R-:W-:-:S07]  /*77d0*/  MOV R0, UR4 ;  /* 0x0000000400007c02 */ /* 0x000fce0008000f00 */
.L_x_125:
[----:B-1----:R1:W4:Y:S02]  /*77e0*/  SYNCS.PHASECHK.TRANS64.TRYWAIT P0, [R0+URZ], R3 ;  /* 0x00000003000075a7 */ /* 0x00232400080011ff */
[----:B----4-:R-:W-:Y:S05]  /*77f0*/  @!P0 NANOSLEEP.SYNCS 0x989680 ;  /* 0x009896800000895d */ /* 0x010fea0003900000 */
[----:B------:R-:W4:Y:S02]  /*7800*/  @!P0 SYNCS.PHASECHK.TRANS64 P0, [R0+URZ], R3 ;  /* 0x00000003000085a7 */ /* 0x000f2400080010ff */
[----:B----4-:R-:W-:Y:S05]  /*7810*/  @!P0 BRA `(.L_x_125) ;  /* 0xfffffffc00f08947 */ /* 0x010fea000383ffff */
[----:B------:R-:W-:Y:S05]  /*7820*/  BRA `(.L_x_126) ;  /* 0xffffffb000487947 */ /* 0x000fea000383ffff */
.L_x_37:
[----:B------:R-:W-:-:S07]  /*7830*/  MOV R0, UR4 ;  /* 0x0000000400007c02 */ /* 0x000fce0008000f00 */
.L_x_127:
[----:B-1----:R1:W4:Y:S02]  /*7840*/  SYNCS.PHASECHK.TRANS64.TRYWAIT P0, [R0+URZ], R3 ;  /* 0x00000003000075a7 */ /* 0x00232400080011ff */
[----:B----4-:R-:W-:Y:S05]  /*7850*/  @!P0 NANOSLEEP.SYNCS 0x989680 ;  /* 0x009896800000895d */ /* 0x010fea0003900000 */
[----:B------:R-:W4:Y:S02]  /*7860*/  @!P0 SYNCS.PHASECHK.TRANS64 P0, [R0+URZ], R3 ;  /* 0x00000003000085a7 */ /* 0x000f2400080010ff */
[----:B----4-:R-:W-:Y:S05]  /*7870*/  @!P0 BRA `(.L_x_127) ;  /* 0xfffffffc00f08947 */ /* 0x010fea000383ffff */
[----:B------:R-:W-:Y:S05]  /*7880*/  BRA `(.L_x_128) ;  /* 0xffffffb000587947 */ /* 0x000fea000383ffff */
.L_x_38:
[----:B------:R-:W-:-:S07]  /*7890*/  MOV R0, UR4 ;  /* 0x0000000400007c02 */ /* 0x000fce0008000f00 */
.L_x_129:
[----:B-1----:R1:W4:Y:S02]  /*78a0*/  SYNCS.PHASECHK.TRANS64.TRYWAIT P0, [R0+URZ], R3 ;  /* 0x00000003000075a7 */ /* 0x00232400080011ff */
[----:B----4-:R-:W-:Y:S05]  /*78b0*/  @!P0 NANOSLEEP.SYNCS 0x989680 ;  /* 0x009896800000895d */ /* 0x010fea0003900000 */
[----:B------:R-:W4:Y:S02]  /*78c0*/  @!P0 SYNCS.PHASECHK.TRANS64 P0, [R0+URZ], R3 ;  /* 0x00000003000085a7 */ /* 0x000f2400080010ff */
[----:B----4-:R-:W-:Y:S05]  /*78d0*/  @!P0 BRA `(.L_x_129) ;  /* 0xfffffffc00f08947 */ /* 0x010fea000383ffff */
[----:B------:R-:W-:Y:S05]  /*78e0*/  BRA `(.L_x_130) ;  /* 0xffffffb000687947 */ /* 0x000fea000383ffff */
.L_x_39:
[----:B------:R-:W-:-:S07]  /*78f0*/  MOV R0, UR4 ;  /* 0x0000000400007c02 */ /* 0x000fce0008000f00 */
.L_x_131:
[----:B-1----:R1:W4:Y:S02]  /*7900*/  SYNCS.PHASECHK.TRANS64.TRYWAIT P0, [R0+URZ], R3 ;  /* 0x00000003000075a7 */ /* 0x00232400080011ff */
[----:B----4-:R-:W-:Y:S05]  /*7910*/  @!P0 NANOSLEEP.SYNCS 0x989680 ;  /* 0x009896800000895d */ /* 0x010fea0003900000 */
[----:B------:R-:W4:Y:S02]  /*7920*/  @!P0 SYNCS.PHASECHK.TRANS64 P0, [R0+URZ], R3 ;  /* 0x00000003000085a7 */ /* 0x000f2400080010ff */
[----:B----4-:R-:W-:Y:S05]  /*7930*/  @!P0 BRA `(.L_x_131) ;  /* 0xfffffffc00f08947 */ /* 0x010fea000383ffff */
[----:B------:R-:W-:Y:S05]  /*7940*/  BRA `(.L_x_132) ;  /* 0xffffffb000787947 */ /* 0x000fea000383ffff */
.L_x_40:
[----:B------:R-:W-:-:S07]  /*7950*/  MOV R0, UR4 ;  /* 0x0000000400007c02 */ /* 0x000fce0008000f00 */
.L_x_133:
[----:B-1----:R1:W4:Y:S02]  /*7960*/  SYNCS.PHASECHK.TRANS64.TRYWAIT P0, [R0+URZ], R3 ;  /* 0x00000003000075a7 */ /* 0x00232400080011ff */
[----:B----4-:R-:W-:Y:S05]  /*7970*/  @!P0 NANOSLEEP.SYNCS 0x989680 ;  /* 0x009896800000895d */ /* 0x010fea0003900000 */
[----:B------:R-:W4:Y:S02]  /*7980*/  @!P0 SYNCS.PHASECHK.TRANS64 P0, [R0+URZ], R3 ;  /* 0x00000003000085a7 */ /* 0x000f2400080010ff */
[----:B----4-:R-:W-:Y:S05]  /*7990*/  @!P0 BRA `(.L_x_133) ;  /* 0xfffffffc00f08947 */ /* 0x010fea000383ffff */
[----:B------:R-:W-:Y:S05]  /*79a0*/  BRA `(.L_x_134) ;  /* 0xffffffb000887947 */ /* 0x000fea000383ffff */
.L_x_41:
[----:B------:R-:W-:-:S07]  /*79b0*/  MOV R0, UR4 ;  /* 0x0000000400007c02 */ /* 0x000fce0008000f00 */
.L_x_135:
[----:B-1----:R1:W4:Y:S02]  /*79c0*/  SYNCS.PHASECHK.TRANS64.TRYWAIT P0, [R0+URZ], R3 ;  /* 0x00000003000075a7 */ /* 0x00232400080011ff */
[----:B----4-:R-:W-:Y:S05]  /*79d0*/  @!P0 NANOSLEEP.SYNCS 0x989680 ;  /* 0x009896800000895d */ /* 0x010fea0003900000 */
[----:B------:R-:W4:Y:S02]  /*79e0*/  @!P0 SYNCS.PHASECHK.TRANS64 P0, [R0+URZ], R3 ;  /* 0x00000003000085a7 */ /* 0x000f2400080010ff */
[----:B----4-:R-:W-:Y:S05]  /*79f0*/  @!P0 BRA `(.L_x_135) ;  /* 0xfffffffc00f08947 */ /* 0x010fea000383ffff */
[----:B------:R-:W-:Y:S05]  /*7a00*/  BRA `(.L_x_136) ;  /* 0xffffffb000987947 */ /* 0x000fea000383ffff */
.L_x_42:
[----:B------:R-:W-:-:S07]  /*7a10*/  MOV R0, UR4 ;  /* 0x0000000400007c02 */ /* 0x000fce0008000f00 */
.L_x_137:
[----:B-1----:R1:W4:Y:S02]  /*7a20*/  SYNCS.PHASECHK.TRANS64.TRYWAIT P0, [R0+URZ], R3 ;  /* 0x00000003000075a7 */ /* 0x00232400080011ff */
[----:B----4-:R-:W-:Y:S05]  /*7a30*/  @!P0 NANOSLEEP.SYNCS 0x989680 ;  /* 0x009896800000895d */ /* 0x010fea0003900000 */
[----:B------:R-:W4:Y:S02]  /*7a40*/  @!P0 SYNCS.PHASECHK.TRANS64 P0, [R0+URZ], R3 ;  /* 0x00000003000085a7 */ /* 0x000f2400080010ff */
[----:B----4-:R-:W-:Y:S05]  /*7a50*/  @!P0 BRA `(.L_x_137) ;  /* 0xfffffffc00f08947 */ /* 0x010fea000383ffff */
[----:B------:R-:W-:Y:S05]  /*7a60*/  BRA `(.L_x_138) ;  /* 0xffffffb000a87947 */ /* 0x000fea000383ffff */
.L_x_43:
[----:B------:R-:W-:-:S07]  /*7a70*/  MOV R0, UR4 ;  /* 0x0000000400007c02 */ /* 0x000fce0008000f00 */
.L_x_139:
[----:B-1----:R1:W4:Y:S02]  /*7a80*/  SYNCS.PHASECHK.TRANS64.TRYWAIT P0, [R0+URZ], R3 ;  /* 0x00000003000075a7 */ /* 0x00232400080011ff */
[----:B----4-:R-:W-:Y:S05]  /*7a90*/  @!P0 NANOSLEEP.SYNCS 0x989680 ;  /* 0x009896800000895d */ /* 0x010fea0003900000 */
[----:B------:R-:W4:Y:S02]  /*7aa0*/  @!P0 SYNCS.PHASECHK.TRANS64 P0, [R0+URZ], R3 ;  /* 0x00000003000085a7 */ /* 0x000f2400080010ff */
[----:B----4-:R-:W-:Y:S05]  /*7ab0*/  @!P0 BRA `(.L_x_139) ;  /* 0xfffffffc00f08947 */ /* 0x010fea000383ffff */
[----:B------:R-:W-:Y:S05]  /*7ac0*/  BRA `(.L_x_140) ;  /* 0xffffffb000b87947 */ /* 0x000fea000383ffff */
.L_x_44:
[----:B------:R-:W-:-:S07]  /*7ad0*/  MOV R0, UR4 ;  /* 0x0000000400007c02 */ /* 0x000fce0008000f00 */
.L_x_141:
[----:B-1----:R1:W4:Y:S02]  /*7ae0*/  SYNCS.PHASECHK.TRANS64.TRYWAIT P0, [R0+URZ], R3 ;  /* 0x00000003000075a7 */ /* 0x00232400080011ff */
[----:B----4-:R-:W-:Y:S05]  /*7af0*/  @!P0 NANOSLEEP.SYNCS 0x989680 ;  /* 0x009896800000895d */ /* 0x010fea0003900000 */
[----:B------:R-:W4:Y:S02]  /*7b00*/  @!P0 SYNCS.PHASECHK.TRANS64 P0, [R0+URZ], R3 ;  /* 0x00000003000085a7 */ /* 0x000f2400080010ff */
[----:B----4-:R-:W-:Y:S05]  /*7b10*/  @!P0 BRA `(.L_x_141) ;  /* 0xfffffffc00f08947 */ /* 0x010fea000383ffff */
[----:B------:R-:W-:Y:S05]  /*7b20*/  BRA `(.L_x_142) ;  /* 0xffffffb000c87947 */ /* 0x000fea000383ffff */
.L_x_45:
[----:B------:R-:W-:-:S07]  /*7b30*/  MOV R0, UR4 ;  /* 0x0000000400007c02 */ /* 0x000fce0008000f00 */
.L_x_143:
[----:B-1----:R1:W4:Y:S02]  /*7b40*/  SYNCS.PHASECHK.TRANS64.TRYWAIT P0, [R0+URZ], R3 ;  /* 0x00000003000075a7 */ /* 0x00232400080011ff */
[----:B----4-:R-:W-:Y:S05]  /*7b50*/  @!P0 NANOSLEEP.SYNCS 0x989680 ;  /* 0x009896800000895d */ /* 0x010fea0003900000 */
[----:B------:R-:W4:Y:S02]  /*7b60*/  @!P0 SYNCS.PHASECHK.TRANS64 P0, [R0+URZ], R3 ;  /* 0x00000003000085a7 */ /* 0x000f2400080010ff */
[----:B----4-:R-:W-:Y:S05]  /*7b70*/  @!P0 BRA `(.L_x_143) ;  /* 0xfffffffc00f08947 */ /* 0x010fea000383ffff */
[----:B------:R-:W-:Y:S05]  /*7b80*/  BRA `(.L_x_144) ;  /* 0xffffffb000d87947 */ /* 0x000fea000383ffff */
.L_x_48:
[----:B------:R-:W-:-:S07]  /*7b90*/  MOV R4, UR45 ;  /* 0x0000002d00047c02 */ /* 0x000fce0008000f00 */
.L_x_145:
[----:B-1----:R1:W2:Y:S02]  /*7ba0*/  SYNCS.PHASECHK.TRANS64.TRYWAIT P1, [R4+URZ+0x118], R7 ;  /* 0x00011807040075a7 */ /* 0x0022a400080211ff */
[----:B--2---:R-:W-:Y:S05]  /*7bb0*/  @!P1 NANOSLEEP.SYNCS 0x989680 ;  /* 0x009896800000995d */ /* 0x004fea0003900000 */
[----:B------:R-:W2:Y:S02]  /*7bc0*/  @!P1 SYNCS.PHASECHK.TRANS64 P1, [R4+URZ+0x118], R7 ;  /* 0x00011807040095a7 */ /* 0x000ea400080210ff */
[----:B--2---:R-:W-:Y:S05]  /*7bd0*/  @!P1 BRA `(.L_x_145) ;  /* 0xfffffffc00f09947 */ /* 0x004fea000383ffff */
[----:B------:R-:W-:Y:S05]  /*7be0*/  BRA `(.L_x_146) ;  /* 0xffffffb400407947 */ /* 0x000fea000383ffff */
.L_x_49:
[----:B-1----:R-:W-:-:S07]  /*7bf0*/  MOV R4, UR45 ;  /* 0x0000002d00047c02 */ /* 0x002fce0008000f00 */
.L_x_147:
[----:B-1----:R1:W2:Y:S02]  /*7c00*/  SYNCS.PHASECHK.TRANS64.TRYWAIT P1, [R4+URZ+0x110], R5 ;  /* 0x00011005040075a7 */ /* 0x0022a400080211ff */
[----:B--2---:R-:W-:Y:S05]  /*7c10*/  @!P1 NANOSLEEP.SYNCS 0x989680 ;  /* 0x009896800000995d */ /* 0x004fea0003900000 */
[----:B------:R-:W2:Y:S02]  /*7c20*/  @!P1 SYNCS.PHASECHK.TRANS64 P1, [R4+URZ+0x110], R5 ;  /* 0x00011005040095a7 */ /* 0x000ea400080210ff */
[----:B--2---:R-:W-:Y:S05]  /*7c30*/  @!P1 BRA `(.L_x_147) ;  /* 0xfffffffc00f09947 */ /* 0x004fea000383ffff */
[----:B------:R-:W-:Y:S05]  /*7c40*/  BRA `(.L_x_148) ;  /* 0xffffffb400487947 */ /* 0x000fea000383ffff */
.L_x_57:
[----:B------:R-:W-:-:S07]  /*7c50*/  MOV R0, UR6 ;  /* 0x0000000600007c02 */ /* 0x000fce0008000f00 */
.L_x_149:
[----:B-1----:R1:W2:Y:S02]  /*7c60*/  SYNCS.PHASECHK.TRANS64.TRYWAIT P0, [R0+URZ+0x110], R5 ;  /* 0x00011005000075a7 */ /* 0x0022a400080011ff */
[----:B--2---:R-:W-:Y:S05]  /*7c70*/  @!P0 NANOSLEEP.SYNCS 0x989680 ;  /* 0x009896800000895d */ /* 0x004fea0003900000 */
[----:B------:R-:W2:Y:S02]  /*7c80*/  @!P0 SYNCS.PHASECHK.TRANS64 P0, [R0+URZ+0x110], R5 ;  /* 0x00011005000085a7 */ /* 0x000ea400080010ff */
[----:B--2---:R-:W-:Y:S05]  /*7c90*/  @!P0 BRA `(.L_x_149) ;  /* 0xfffffffc00f08947 */ /* 0x004fea000383ffff */
[----:B------:R-:W-:Y:S05]  /*7ca0*/  BRA `(.L_x_150) ;  /* 0xffffffb800cc7947 */ /* 0x000fea000383ffff */
.L_x_58:
[----:B------:R-:W-:-:S07]  /*7cb0*/  MOV R5, UR8 ;  /* 0x0000000800057c02 */ /* 0x000fce0008000f00 */
.L_x_151:
[----:B-1----:R1:W2:Y:S02]  /*7cc0*/  SYNCS.PHASECHK.TRANS64.TRYWAIT P0, [R5+URZ+0x130], R0 ;  /* 0x00013000050075a7 */ /* 0x0022a400080011ff */
[----:B--2---:R-:W-:Y:S05]  /*7cd0*/  @!P0 NANOSLEEP.SYNCS 0x989680 ;  /* 0x009896800000895d */ /* 0x004fea0003900000 */
[----:B------:R-:W2:Y:S02]  /*7ce0*/  @!P0 SYNCS.PHASECHK.TRANS64 P0, [R5+URZ+0x130], R0 ;  /* 0x00013000050085a7 */ /* 0x000ea400080010ff */
[----:B--2---:R-:W-:Y:S05]  /*7cf0*/  @!P0 BRA `(.L_x_151) ;  /* 0xfffffffc00f08947 */ /* 0x004fea000383ffff */
[----:B------:R-:W-:Y:S05]  /*7d00*/  BRA `(.L_x_152) ;  /* 0xffffffb800e87947 */ /* 0x000fea000383ffff */
.L_x_61:
[----:B-1----:R-:W-:Y:S07]  /*7d10*/  MOV R0, UR7 ;  /* 0x0000000700007c02 */ /* 0x002fee0008000f00 */
.L_x_153:
[----:B-1----:R1:W2:Y:S02]  /*7d20*/  SYNCS.PHASECHK.TRANS64.TRYWAIT P0, [R0+URZ], R5 ;  /* 0x00000005000075a7 */ /* 0x0022a400080011ff */
[----:B--2---:R-:W-:Y:S05]  /*7d30*/  @!P0 NANOSLEEP.SYNCS 0x989680 ;  /* 0x009896800000895d */ /* 0x004fea0003900000 */
[----:B------:R-:W2:Y:S02]  /*7d40*/  @!P0 SYNCS.PHASECHK.TRANS64 P0, [R0+URZ], R5 ;  /* 0x00000005000085a7 */ /* 0x000ea400080010ff */
[----:B--2---:R-:W-:Y:S05]  /*7d50*/  @!P0 BRA `(.L_x_153) ;  /* 0xfffffffc00f08947 */ /* 0x004fea000383ffff */
[----:B------:R-:W-:Y:S05]  /*7d60*/  BRA `(.L_x_60) ;  /* 0xffffffbc000c7947 */ /* 0x000fea000383ffff */
.L_x_64:
[----:B------:R-:W-:-:S07]  /*7d70*/  MOV R0, UR5 ;  /* 0x0000000500007c02 */ /* 0x000fce0008000f00 */
.L_x_154:
[----:B-1----:R1:W3:Y:S02]  /*7d80*/  SYNCS.PHASECHK.TRANS64.TRYWAIT P0, [R0+URZ], R3 ;  /* 0x00000003000075a7 */ /* 0x0022e400080011ff */
[----:B---3--:R-:W-:Y:S05]  /*7d90*/  @!P0 NANOSLEEP.SYNCS 0x989680 ;  /* 0x009896800000895d */ /* 0x008fea0003900000 */
[----:B------:R-:W3:Y:S02]  /*7da0*/  @!P0 SYNCS.PHASECHK.TRANS64 P0, [R0+URZ], R3 ;  /* 0x00000003000085a7 */ /* 0x000ee400080010ff */
[----:B---3--:R-:W-:Y:S05]  /*7db0*/  @!P0 BRA `(.L_x_154) ;  /* 0xfffffffc00f08947 */ /* 0x008fea000383ffff */
[----:B------:R-:W-:Y:S05]  /*7dc0*/  BRA `(.L_x_155) ;  /* 0xffffffc000007947 */ /* 0x000fea000383ffff */
.L_x_65:
[----:B------:R-:W-:-:S07]  /*7dd0*/  MOV R0, UR7 ;  /* 0x0000000700007c02 */ /* 0x000fce0008000f00 */
.L_x_156:
[----:B-1----:R1:W3:Y:S02]  /*7de0*/  SYNCS.PHASECHK.TRANS64.TRYWAIT P0, [R0+URZ], R3 ;  /* 0x00000003000075a7 */ /* 0x0022e400080011ff */
[----:B---3--:R-:W-:Y:S05]  /*7df0*/  @!P0 NANOSLEEP.SYNCS 0x989680 ;  /* 0x009896800000895d */ /* 0x008fea0003900000 */
[----:B------:R-:W3:Y:S02]  /*7e00*/  @!P0 SYNCS.PHASECHK.TRANS64 P0, [R0+URZ], R3 ;  /* 0x00000003000085a7 */ /* 0x000ee400080010ff */
[----:B---3--:R-:W-:Y:S05]  /*7e10*/  @!P0 BRA `(.L_x_156) ;  /* 0xfffffffc00f08947 */ /* 0x008fea000383ffff */
[----:B------:R-:W-:Y:S05]  /*7e20*/  BRA `(.L_x_157) ;  /* 0xffffffc0000c7947 */ /* 0x000fea000383ffff */
.L_x_70:
[----:B------:R-:W-:Y:S07]  /*7e30*/  MOV R0, UR7 ;  /* 0x0000000700007c02 */ /* 0x000fee0008000f00 */
.L_x_158:
[----:B--2---:R2:W3:Y:S02]  /*7e40*/  SYNCS.PHASECHK.TRANS64.TRYWAIT P0, [R0+URZ+0x110], R3 ;  /* 0x00011003000075a7 */ /* 0x0044e400080011ff */
[----:B---3--:R-:W-:Y:S05]  /*7e50*/  @!P0 NANOSLEEP.SYNCS 0x989680 ;  /* 0x009896800000895d */ /* 0x008fea0003900000 */
[----:B------:R-:W3:Y:S02]  /*7e60*/  @!P0 SYNCS.PHASECHK.TRANS64 P0, [R0+URZ+0x110], R3 ;  /* 0x00011003000085a7 */ /* 0x000ee400080010ff */
[----:B---3--:R-:W-:Y:S05]  /*7e70*/  @!P0 BRA `(.L_x_158) ;  /* 0xfffffffc00f08947 */ /* 0x008fea000383ffff */
[----:B------:R-:W-:Y:S05]  /*7e80*/  BRA `(.L_x_159) ;  /* 0xffffffc4001c7947 */ /* 0x000fea000383ffff */
.L_x_73:
[----:B------:R-:W-:Y:S07]  /*7e90*/  MOV R0, UR7 ;  /* 0x0000000700007c02 */ /* 0x000fee0008000f00 */
.L_x_160:
[----:B--2---:R2:W3:Y:S02]  /*7ea0*/  SYNCS.PHASECHK.TRANS64.TRYWAIT P0, [R0+URZ+0x108], R3 ;  /* 0x00010803000075a7 */ /* 0x0044e400080011ff */
[----:B---3--:R-:W-:Y:S05]  /*7eb0*/  @!P0 NANOSLEEP.SYNCS 0x989680 ;  /* 0x009896800000895d */ /* 0x008fea0003900000 */
[----:B------:R-:W3:Y:S02]  /*7ec0*/  @!P0 SYNCS.PHASECHK.TRANS64 P0, [R0+URZ+0x108], R3 ;  /* 0x00010803000085a7 */ /* 0x000ee400080010ff */
[----:B---3--:R-:W-:Y:S05]  /*7ed0*/  @!P0 BRA `(.L_x_160) ;  /* 0xfffffffc00f08947 */ /* 0x008fea000383ffff */
[----:B------:R-:W-:Y:S05]  /*7ee0*/  BRA `(.L_x_72) ;  /* 0xffffffc400f47947 */ /* 0x000fea000383ffff */
.L_x_76:
[----:B------:R-:W-:Y:S07]  /*7ef0*/  MOV R3, UR17 ;  /* 0x0000001100037c02 */ /* 0x000fee0008000f00 */
.L_x_161:
[----:B-1----:R1:W2:Y:S02]  /*7f00*/  SYNCS.PHASECHK.TRANS64.TRYWAIT P0, [R3+URZ+0xe8], R0 ;  /* 0x0000e800030075a7 */ /* 0x0022a400080011ff */
[----:B--2---:R-:W-:Y:S05]  /*7f10*/  @!P0 NANOSLEEP.SYNCS 0x989680 ;  /* 0x009896800000895d */ /* 0x004fea0003900000 */
[----:B------:R-:W2:Y:S02]  /*7f20*/  @!P0 SYNCS.PHASECHK.TRANS64 P0, [R3+URZ+0xe8], R0 ;  /* 0x0000e800030085a7 */ /* 0x000ea400080010ff */
[----:B--2---:R-:W-:Y:S05]  /*7f30*/  @!P0 BRA `(.L_x_161) ;  /* 0xfffffffc00f08947 */ /* 0x004fea000383ffff */
[----:B------:R-:W-:Y:S05]  /*7f40*/  BRA `(.L_x_162) ;  /* 0xffffffc800b07947 */ /* 0x000fea000383ffff */
.L_x_77:
[----:B------:R-:W-:Y:S07]  /*7f50*/  MOV R3, UR14 ;  /* 0x0000000e00037c02 */ /* 0x000fee0008000f00 */
.L_x_163:
[----:B-1----:R1:W2:Y:S02]  /*7f60*/  SYNCS.PHASECHK.TRANS64.TRYWAIT P0, [R3+URZ+0xe8], R12 ;  /* 0x0000e80c030075a7 */ /* 0x0022a400080011ff */
[----:B--2---:R-:W-:Y:S05]  /*7f70*/  @!P0 NANOSLEEP.SYNCS 0x989680 ;  /* 0x009896800000895d */ /* 0x004fea0003900000 */
[----:B------:R-:W2:Y:S02]  /*7f80*/  @!P0 SYNCS.PHASECHK.TRANS64 P0, [R3+URZ+0xe8], R12 ;  /* 0x0000e80c030085a7 */ /* 0x000ea400080010ff */
[----:B--2---:R-:W-:Y:S05]  /*7f90*/  @!P0 BRA `(.L_x_163) ;  /* 0xfffffffc00f08947 */ /* 0x004fea000383ffff */
[----:B------:R-:W-:Y:S05]  /*7fa0*/  BRA `(.L_x_164) ;  /* 0xffffffcc00487947 */ /* 0x000fea000383ffff */
.L_x_79:
[----:B------:R-:W-:-:S07]  /*7fb0*/  MOV R0, UR4 ;  /* 0x0000000400007c02 */ /* 0x000fce0008000f00 */
.L_x_165:
[----:B-1----:R1:W3:Y:S02]  /*7fc0*/  SYNCS.PHASECHK.TRANS64.TRYWAIT P0, [R0+URZ], R3 ;  /* 0x00000003000075a7 */ /* 0x0022e400080011ff */
[----:B---3--:R-:W-:Y:S05]  /*7fd0*/  @!P0 NANOSLEEP.SYNCS 0x989680 ;  /* 0x009896800000895d */ /* 0x008fea0003900000 */
[----:B------:R-:W3:Y:S02]  /*7fe0*/  @!P0 SYNCS.PHASECHK.TRANS64 P0, [R0+URZ], R3 ;  /* 0x00000003000085a7 */ /* 0x000ee400080010ff */
[----:B---3--:R-:W-:Y:S05]  /*7ff0*/  @!P0 BRA `(.L_x_165) ;  /* 0xfffffffc00f08947 */ /* 0x008fea000383ffff */
[----:B------:R-:W-:Y:S05]  /*8000*/  BRA `(.L_x_166) ;  /* 0xffffffcc00c07947 */ /* 0x000fea000383ffff */
.L_x_80:
[----:B-1----:R1:W3:Y:S02]  /*8010*/  SYNCS.PHASECHK.TRANS64.TRYWAIT P0, [R2+URZ], R3 ;  /* 0x00000003020075a7 */ /* 0x0022e400080011ff */
[----:B---3--:R-:W-:Y:S05]  /*8020*/  @!P0 NANOSLEEP.SYNCS 0x989680 ;  /* 0x009896800000895d */ /* 0x008fea0003900000 */
[----:B------:R-:W3:Y:S02]  /*8030*/  @!P0 SYNCS.PHASECHK.TRANS64 P0, [R2+URZ], R3 ;  /* 0x00000003020085a7 */ /* 0x000ee400080010ff */
[----:B---3--:R-:W-:Y:S05]  /*8040*/  @!P0 BRA `(.L_x_80) ;  /* 0xfffffffc00f08947 */ /* 0x008fea000383ffff */
[----:B------:R-:W-:Y:S05]  /*8050*/  BRA `(.L_x_167) ;  /* 0xffffffcc00ec7947 */ /* 0x000fea000383ffff */
.L_x_82:
[----:B------:R-:W-:Y:S07]  /*8060*/  MOV R0, UR52 ;  /* 0x0000003400007c02 */ /* 0x000fee0008000f00 */
.L_x_168:
[----:B-1----:R1:W2:Y:S02]  /*8070*/  SYNCS.PHASECHK.TRANS64.TRYWAIT P0, [R0+URZ+0x110], R3 ;  /* 0x00011003000075a7 */ /* 0x0022a400080011ff */
[----:B--2---:R-:W-:Y:S05]  /*8080*/  @!P0 NANOSLEEP.SYNCS 0x989680 ;  /* 0x009896800000895d */ /* 0x004fea0003900000 */
[----:B------:R-:W2:Y:S02]  /*8090*/  @!P0 SYNCS.PHASECHK.TRANS64 P0, [R0+URZ+0x110], R3 ;  /* 0x00011003000085a7 */ /* 0x000ea400080010ff */
[----:B--2---:R-:W-:Y:S05]  /*80a0*/  @!P0 BRA `(.L_x_168) ;  /* 0xfffffffc00f08947 */ /* 0x004fea000383ffff */
[----:B------:R-:W-:Y:S05]  /*80b0*/  BRA `(.L_x_169) ;  /* 0xffffffd000cc7947 */ /* 0x000fea000383ffff */
.L_x_92:
[----:B-1----:R1:W2:Y:S02]  /*80c0*/  SYNCS.PHASECHK.TRANS64.TRYWAIT P1, [R0+URZ+0xd0], R5 ;  /* 0x0000d005000075a7 */ /* 0x0022a400080211ff */
[----:B--2---:R-:W-:Y:S05]  /*80d0*/  @!P1 NANOSLEEP.SYNCS 0x989680 ;  /* 0x009896800000995d */ /* 0x004fea0003900000 */
[----:B------:R-:W2:Y:S02]  /*80e0*/  @!P1 SYNCS.PHASECHK.TRANS64 P1, [R0+URZ+0xd0], R5 ;  /* 0x0000d005000095a7 */ /* 0x000ea400080210ff */
[----:B--2---:R-:W-:Y:S05]  /*80f0*/  @!P1 BRA `(.L_x_92) ;  /* 0xfffffffc00f09947 */ /* 0x004fea000383ffff */
[----:B------:R-:W-:Y:S05]  /*8100*/  BRA `(.L_x_91) ;  /* 0xffffffdc00c47947 */ /* 0x000fea000383ffff */
.L_x_94:
[----:B-1----:R1:W4:Y:S02]  /*8110*/  SYNCS.PHASECHK.TRANS64.TRYWAIT P0, [R84+URZ+0x120], R3 ;  /* 0x00012003540075a7 */ /* 0x00232400080011ff */
[----:B----4-:R-:W-:Y:S05]  /*8120*/  @!P0 NANOSLEEP.SYNCS 0x989680 ;  /* 0x009896800000895d */ /* 0x010fea0003900000 */
[----:B------:R-:W4:Y:S02]  /*8130*/  @!P0 SYNCS.PHASECHK.TRANS64 P0, [R84+URZ+0x120], R3 ;  /* 0x00012003540085a7 */ /* 0x000f2400080010ff */
[----:B----4-:R-:W-:Y:S05]  /*8140*/  @!P0 BRA `(.L_x_94) ;  /* 0xfffffffc00f08947 */ /* 0x010fea000383ffff */
[----:B------:R-:W-:Y:S05]  /*8150*/  BRA `(.L_x_93) ;  /* 0xffffffe000187947 */ /* 0x000fea000383ffff */
.L_x_105:
[----:B--2---:R2:W3:Y:S02]  /*8160*/  SYNCS.PHASECHK.TRANS64.TRYWAIT P0, [R3+URZ+0xd0], R4 ;  /* 0x0000d004030075a7 */ /* 0x0044e400080011ff */
[----:B---3--:R-:W-:Y:S05]  /*8170*/  @!P0 NANOSLEEP.SYNCS 0x989680 ;  /* 0x009896800000895d */ /* 0x008fea0003900000 */
[----:B------:R-:W3:Y:S02]  /*8180*/  @!P0 SYNCS.PHASECHK.TRANS64 P0, [R3+URZ+0xd0], R4 ;  /* 0x0000d004030085a7 */ /* 0x000ee400080010ff */
[----:B---3--:R-:W-:Y:S05]  /*8190*/  @!P0 BRA `(.L_x_105) ;  /* 0xfffffffc00f08947 */ /* 0x008fea000383ffff */
[----:B------:R-:W-:Y:S05]  /*81a0*/  BRA `(.L_x_104) ;  /* 0xffffffe800347947 */ /* 0x000fea000383ffff */
        .weak           $__internal_0_$__cuda_sm10x_tcgen05_guardrail_trap_col_being_dealloced_not_returned_by_alloc
        .type           $__internal_0_$__cuda_sm10x_tcgen05_guardrail_trap_col_being_dealloced_not_returned_by_alloc,@function
        .size           $__internal_0_$__cuda_sm10x_tcgen05_guardrail_trap_col_being_dealloced_not_returned_by_alloc,($__internal_1_$__cuda_sm10x_tcgen05_guardrail_trap_phase_invalid_during_alloc - $__internal_0_$__cuda_sm10x_tcgen05_guardrail_trap_col_being_dealloced_not_returned_by_alloc)
$__internal_0_$__cuda_sm10x_tcgen05_guardrail_trap_col_being_dealloced_not_returned_by_alloc:
[----:B------:R-:W-:Y:S05]  /*81b0*/  BPT.TRAP 0x1 ;  /* 0x000000040000795c */ /* 0x000fea0000300000 */
[----:B------:R-:W-:-:S04]  /*81c0*/  MOV R3, 0x0 ;  /* 0x0000000000037802 */ /* 0x000fc80000000f00 */
[----:B------:R-:W-:Y:S05]  /*81d0*/  RET.REL.NODEC R2 `(_ZN7cutlass13device_kernelINS_4conv6kernel13ConvUniversalINS1_16ConvProblemShapeILNS1_8OperatorE0ELi2EEENS1_10collective14CollectiveConvINS1_47MainloopSm100TmaUmmaWarpSpecializedImplicitGemmILS5_0ELi13ELi2ELi1ELi2EN4cute5tupleIJNSA_1CILi1EEESD_SD_EEEEENSB_IJNSC_ILi64EEESG_NSB_IJSG_EEEEEENS_6half_tESJ_NSA_8TiledMMAINSA_8MMA_AtomIJNSA_20SM100_MMA_F16BF16_SSISJ_SJ_fLi64ELi64ELNSA_4UMMA5MajorE0ELSO_0ELNSN_7ScaleInE0ELSP_0EEEEEENSA_6LayoutISE_NSB_IJNSC_ILi0EEEST_ST_EEEEENSB_IJNSA_10UnderscoreESW_SW_EEEEENS7_6detail27Sm100ImplicitGemmTileTraitsINSA_20SM90_TMA_LOAD_IM2COLENSA_14ComposedLayoutINSA_7SwizzleILi3ELi4ELi3EEENSA_18smem_ptr_flag_bitsILi16EEENSS_INSB_IJNSC_ILi8EEESG_EEENSB_IJSG_SD_EEEEEEEvEENS10_INSA_13SM90_TMA_LOADES1B_vEEEENS_8epilogue10collective18CollectiveEpilogueINS1G_23Sm100TmaWarpSpecializedILi3ELi2ELi16ELb1ELb0EEEJSI_NSB_IJNSS_ISG_SD_EENSS_INSC_ILi32EEESD_EEEEESJ_NSB_IJNSB_IJlllEEESD_ST_EEESJ_S1Q_NS1G_6fusion15FusionCallbacksIS1K_NS1R_17LinearCombinationISJ_fSJ_fLNS_15FloatRoundStyleE2EEESI_S1O_JEEENSA_5SM1004TMEM4LOAD26SM100_TMEM_LOAD_16dp256b4xES11_NS12_INS13_ILi2ELi4ELi3EEES16_NSS_INSB_IJS17_S1M_EEENSB_IJS1M_SD_EEEEEEENSA_17SM75_U32x4_LDSM_NENSA_21SM90_TMA_STORE_IM2COLES25_NSA_17SM90_U32x4_STSM_NENSA_39AutoVectorizingCopyWithAssumedAlignmentILi128EEEEEEvvEEEEvNT_6ParamsE) ;  /* 0xffffff7c02887950 */ /* 0x000fea0003c3ffff */
        .weak           $__internal_1_$__cuda_sm10x_tcgen05_guardrail_trap_phase_invalid_during_alloc
        .type           $__internal_1_$__cuda_sm10x_tcgen05_guardrail_trap_phase_invalid_during_alloc,@function
        .size           $__internal_1_$__cuda_sm10x_tcgen05_guardrail_trap_phase_invalid_during_alloc,($__internal_2_$__cuda_sm10x_tcgen05_guardrail_trap_unallocated_columns_being_dealloced - $__internal_1_$__cuda_sm10x_tcgen05_guardrail_trap_phase_invalid_during_alloc)
$__internal_1_$__cuda_sm10x_tcgen05_guardrail_trap_phase_invalid_during_alloc:
[----:B------:R-:W-:Y:S05]  /*81e0*/  BPT.TRAP 0x1 ;  /* 0x000000040000795c */ /* 0x000fea0000300000 */
[----:B------:R-:W-:-:S04]  /*81f0*/  HFMA2 R3, -RZ, RZ, 0, 0 ;  /* 0x00000000ff037431 */ /* 0x000fc800000001ff */
[----:B------:R-:W-:Y:S05]  /*8200*/  RET.REL.NODEC R2 `(_ZN7cutlass13device_kernelINS_4conv6kernel13ConvUniversalINS1_16ConvProblemShapeILNS1_8OperatorE0ELi2EEENS1_10collective14CollectiveConvINS1_47MainloopSm100TmaUmmaWarpSpecializedImplicitGemmILS5_0ELi13ELi2ELi1ELi2EN4cute5tupleIJNSA_1CILi1EEESD_SD_EEEEENSB_IJNSC_ILi64EEESG_NSB_IJSG_EEEEEENS_6half_tESJ_NSA_8TiledMMAINSA_8MMA_AtomIJNSA_20SM100_MMA_F16BF16_SSISJ_SJ_fLi64ELi64ELNSA_4UMMA5MajorE0ELSO_0ELNSN_7ScaleInE0ELSP_0EEEEEENSA_6LayoutISE_NSB_IJNSC_ILi0EEEST_ST_EEEEENSB_IJNSA_10UnderscoreESW_SW_EEEEENS7_6detail27Sm100ImplicitGemmTileTraitsINSA_20SM90_TMA_LOAD_IM2COLENSA_14ComposedLayoutINSA_7SwizzleILi3ELi4ELi3EEENSA_18smem_ptr_flag_bitsILi16EEENSS_INSB_IJNSC_ILi8EEESG_EEENSB_IJSG_SD_EEEEEEEvEENS10_INSA_13SM90_TMA_LOADES1B_vEEEENS_8epilogue10collective18CollectiveEpilogueINS1G_23Sm100TmaWarpSpecializedILi3ELi2ELi16ELb1ELb0EEEJSI_NSB_IJNSS_ISG_SD_EENSS_INSC_ILi32EEESD_EEEEESJ_NSB_IJNSB_IJlllEEESD_ST_EEESJ_S1Q_NS1G_6fusion15FusionCallbacksIS1K_NS1R_17LinearCombinationISJ_fSJ_fLNS_15FloatRoundStyleE2EEESI_S1O_JEEENSA_5SM1004TMEM4LOAD26SM100_TMEM_LOAD_16dp256b4xES11_NS12_INS13_ILi2ELi4ELi3EEES16_NSS_INSB_IJS17_S1M_EEENSB_IJS1M_SD_EEEEEEENSA_17SM75_U32x4_LDSM_NENSA_21SM90_TMA_STORE_IM2COLES25_NSA_17SM90_U32x4_STSM_NENSA_39AutoVectorizingCopyWithAssumedAlignmentILi128EEEEEEvvEEEEvNT_6ParamsE) ;  /* 0xffffff7c027c7950 */ /* 0x000fea0003c3ffff */
        .weak           $__internal_2_$__cuda_sm10x_tcgen05_guardrail_trap_unallocated_columns_being_dealloced
        .type           $__internal_2_$__cuda_sm10x_tcgen05_guardrail_trap_unallocated_columns_being_dealloced,@function
        .size           $__internal_2_$__cuda_sm10x_tcgen05_guardrail_trap_unallocated_columns_being_dealloced,(.L_x_171 - $__internal_2_$__cuda_sm10x_tcgen05_guardrail_trap_unallocated_columns_being_dealloced)
$__internal_2_$__cuda_sm10x_tcgen05_guardrail_trap_unallocated_columns_being_dealloced:
[----:B------:R-:W-:Y:S05]  /*8210*/  BPT.TRAP 0x1 ;  /* 0x000000040000795c */ /* 0x000fea0000300000 */
[----:B------:R-:W-:-:S04]  /*8220*/  MOV R3, 0x0 ;  /* 0x0000000000037802 */ /* 0x000fc80000000f00 */
[----:B------:R-:W-:Y:S05]  /*8230*/  RET.REL.NODEC R2 `(_ZN7cutlass13device_kernelINS_4conv6kernel13ConvUniversalINS1_16ConvProblemShapeILNS1_8OperatorE0ELi2EEENS1_10collective14CollectiveConvINS1_47MainloopSm100TmaUmmaWarpSpecializedImplicitGemmILS5_0ELi13ELi2ELi1ELi2EN4cute5tupleIJNSA_1CILi1EEESD_SD_EEEEENSB_IJNSC_ILi64EEESG_NSB_IJSG_EEEEEENS_6half_tESJ_NSA_8TiledMMAINSA_8MMA_AtomIJNSA_20SM100_MMA_F16BF16_SSISJ_SJ_fLi64ELi64ELNSA_4UMMA5MajorE0ELSO_0ELNSN_7ScaleInE0ELSP_0EEEEEENSA_6LayoutISE_NSB_IJNSC_ILi0EEEST_ST_EEEEENSB_IJNSA_10UnderscoreESW_SW_EEEEENS7_6detail27Sm100ImplicitGemmTileTraitsINSA_20SM90_TMA_LOAD_IM2COLENSA_14ComposedLayoutINSA_7SwizzleILi3ELi4ELi3EEENSA_18smem_ptr_flag_bitsILi16EEENSS_INSB_IJNSC_ILi8EEESG_EEENSB_IJSG_SD_EEEEEEEvEENS10_INSA_13SM90_TMA_LOADES1B_vEEEENS_8epilogue10collective18CollectiveEpilogueINS1G_23Sm100TmaWarpSpecializedILi3ELi2ELi16ELb1ELb0EEEJSI_NSB_IJNSS_ISG_SD_EENSS_INSC_ILi32EEESD_EEEEESJ_NSB_IJNSB_IJlllEEESD_ST_EEESJ_S1Q_NS1G_6fusion15FusionCallbacksIS1K_NS1R_17LinearCombinationISJ_fSJ_fLNS_15FloatRoundStyleE2EEESI_S1O_JEEENSA_5SM1004TMEM4LOAD26SM100_TMEM_LOAD_16dp256b4xES11_NS12_INS13_ILi2ELi4ELi3EEES16_NSS_INSB_IJS17_S1M_EEENSB_IJS1M_SD_EEEEEEENSA_17SM75_U32x4_LDSM_NENSA_21SM90_TMA_STORE_IM2COLES25_NSA_17SM90_U32x4_STSM_NENSA_39AutoVectorizingCopyWithAssumedAlignmentILi128EEEEEEvvEEEEvNT_6ParamsE) ;  /* 0xffffff7c02707950 */ /* 0x000fea0003c3ffff */
.L_x_170:
[----:B------:R-:W-:-:S00]  /*8240*/  BRA `(.L_x_170) ;  /* 0xfffffffc00fc7947 */ /* 0x000fc0000383ffff */
[----:B------:R-:W-:-:S00]  /*8250*/  NOP ;  /* 0x0000000000007918 */ /* 0x000fc00000000000 */
        /* <DEDUP_REMOVED lines=10> */
.L_x_171:


//--------------------- .nv.global.init           --------------------------
	.section	.nv.global.init,"aw",@progbits
.nv.global.init:
	.type		$str$29,@object
	.size		$str$29,($str$30 - $str$29)
$str$29:
        /*0000*/ 	.byte	0x28, 0x61, 0x64, 0x64, 0x72, 0x65, 0x73, 0x73, 0x20, 0x26, 0x20, 0x6d, 0x61, 0x73, 0x6b, 0x29
        /*0010*/ 	.byte	0x20, 0x3d, 0x3d, 0x20, 0x30, 0x00
	.type		$str$30,@object
	.size		$str$30,($str$28 - $str$30)
$str$30:
        /*0016*/ 	.byte	0x2f, 0x74, 0x6d, 0x70, 0x2f, 0x63, 0x75, 0x74, 0x6c, 0x61, 0x73, 0x73, 0x5f, 0x73, 0x77, 0x65
        /*0026*/ 	.byte	0x65, 0x70, 0x5f, 0x73, 0x72, 0x63, 0x2f, 0x69, 0x6e, 0x63, 0x6c, 0x75, 0x64, 0x65, 0x2f, 0x63
        /*0036*/ 	.byte	0x75, 0x74, 0x65, 0x2f, 0x70, 0x6f, 0x69, 0x6e, 0x74, 0x65, 0x72, 0x5f, 0x66, 0x6c, 0x61, 0x67
        /*0046*/ 	.byte	0x67, 0x65, 0x64, 0x2e, 0x68, 0x70, 0x70, 0x00
	.type		$str$28,@object
	.size		$str$28,($str$27 - $str$28)
$str$28:
        /*004e*/ 	.byte	0x2f, 0x74, 0x6d, 0x70, 0x2f, 0x63, 0x75, 0x74, 0x6c, 0x61, 0x73, 0x73, 0x5f, 0x73, 0x77, 0x65
        /*005e*/ 	.byte	0x65, 0x70, 0x5f, 0x73, 0x72, 0x63, 0x2f, 0x69, 0x6e, 0x63, 0x6c, 0x75, 0x64, 0x65, 0x2f, 0x63
        /*006e*/ 	.byte	0x75, 0x74, 0x65, 0x2f, 0x61, 0x74, 0x6f, 0x6d, 0x2f, 0x63, 0x6f, 0x70, 0x79, 0x5f, 0x74, 0x72
        /*007e*/ 	.byte	0x61, 0x69, 0x74, 0x73, 0x5f, 0x73, 0x6d, 0x31, 0x30, 0x30, 0x2e, 0x68, 0x70, 0x70, 0x00
	.type		$str$27,@object
	.size		$str$27,(__unnamed_1 - $str$27)
$str$27:
        /*008d*/ 	.byte	0x28, 0x28, 0x75, 0x69, 0x6e, 0x74, 0x33, 0x32, 0x5f, 0x74, 0x28, 0x74, 0x68, 0x72, 0x65, 0x61
        /*009d*/ 	.byte	0x64, 0x49, 0x64, 0x78, 0x2e, 0x78, 0x29, 0x20, 0x2f, 0x20, 0x33, 0x32, 0x29, 0x20, 0x25, 0x20
        /*00ad*/ 	.byte	0x34, 0x29, 0x20, 0x3d, 0x3d, 0x20, 0x28, 0x28, 0x28, 0x74, 0x6d, 0x65, 0x6d, 0x5f, 0x61, 0x64
        /*00bd*/ 	.byte	0x64, 0x72, 0x20, 0x3e, 0x3e, 0x20, 0x31, 0x36, 0x29, 0x20, 0x2f, 0x20, 0x33, 0x32, 0x29, 0x20
        /*00cd*/ 	.byte	0x25, 0x20, 0x34, 0x29, 0x00
	.type		__unnamed_1,@object
	.size		__unnamed_1,(__unnamed_2 - __unnamed_1)
__unnamed_1:
        /*00d2*/ 	.byte	0x61, 0x75, 0x74, 0x6f, 0x20, 0x63, 0x75, 0x74, 0x65, 0x3a, 0x3a, 0x61, 0x73, 0x5f, 0x70, 0x6f
        /* <DEDUP_REMOVED lines=24> */
        /*0262*/ 	.byte	0x3e, 0x3e, 0x3e, 0x5d, 0x00
	.type		__unnamed_2,@object
	.size		__unnamed_2,(.L_2 - __unnamed_2)
__unnamed_2:
        /* <DEDUP_REMOVED lines=46> */
.L_2:


//--------------------- .nv.shared._ZN7cutlass13device_kernelINS_4conv6kernel13ConvUniversalINS1_16ConvProblemShapeILNS1_8OperatorE0ELi2EEENS1_10collective14CollectiveConvINS1_47MainloopSm100TmaUmmaWarpSpecializedImplicitGemmILS5_0ELi13ELi2ELi1ELi2EN4cute5tupleIJNSA_1CILi1EEESD_SD_EEEEENSB_IJNSC_ILi64EEESG_NSB_IJSG_EEEEEENS_6half_tESJ_NSA_8TiledMMAINSA_8MMA_AtomIJNSA_20SM100_MMA_F16BF16_SSISJ_SJ_fLi64ELi64ELNSA_4UMMA5MajorE0ELSO_0ELNSN_7ScaleInE0ELSP_0EEEEEENSA_6LayoutISE_NSB_IJNSC_ILi0EEEST_ST_EEEEENSB_IJNSA_10UnderscoreESW_SW_EEEEENS7_6detail27Sm100ImplicitGemmTileTraitsINSA_20SM90_TMA_LOAD_IM2COLENSA_14ComposedLayoutINSA_7SwizzleILi3ELi4ELi3EEENSA_18smem_ptr_flag_bitsILi16EEENSS_INSB_IJNSC_ILi8EEESG_EEENSB_IJSG_SD_EEEEEEEvEENS10_INSA_13SM90_TMA_LOADES1B_vEEEENS_8epilogue10collective18CollectiveEpilogueINS1G_23Sm100TmaWarpSpecializedILi3ELi2ELi16ELb1ELb0EEEJSI_NSB_IJNSS_ISG_SD_EENSS_INSC_ILi32EEESD_EEEEESJ_NSB_IJNSB_IJlllEEESD_ST_EEESJ_S1Q_NS1G_6fusion15FusionCallbacksIS1K_NS1R_17LinearCombinationISJ_fSJ_fLNS_15FloatRoundStyleE2EEESI_S1O_JEEENSA_5SM1004TMEM4LOAD26SM100_TMEM_LOAD_16dp256b4xES11_NS12_INS13_ILi2ELi4ELi3EEES16_NSS_INSB_IJS17_S1M_EEENSB_IJS1M_SD_EEEEEEENSA_17SM75_U32x4_LDSM_NENSA_21SM90_TMA_STORE_IM2COLES25_NSA_17SM90_U32x4_STSM_NENSA_39AutoVectorizingCopyWithAssumedAlignmentILi128EEEEEEvvEEEEvNT_6ParamsE --------------------------
	.section	.nv.shared._ZN7cutlass13device_kernelINS_4conv6kernel13ConvUniversalINS1_16ConvProblemShapeILNS1_8OperatorE0ELi2EEENS1_10collective14CollectiveConvINS1_47MainloopSm100TmaUmmaWarpSpecializedImplicitGemmILS5_0ELi13ELi2ELi1ELi2EN4cute5tupleIJNSA_1CILi1EEESD_SD_EEEEENSB_IJNSC_ILi64EEESG_NSB_IJSG_EEEEEENS_6half_tESJ_NSA_8TiledMMAINSA_8MMA_AtomIJNSA_20SM100_MMA_F16BF16_SSISJ_SJ_fLi64ELi64ELNSA_4UMMA5MajorE0ELSO_0ELNSN_7ScaleInE0ELSP_0EEEEEENSA_6LayoutISE_NSB_IJNSC_ILi0EEEST_ST_EEEEENSB_IJNSA_10UnderscoreESW_SW_EEEEENS7_6detail27Sm100ImplicitGemmTileTraitsINSA_20SM90_TMA_LOAD_IM2COLENSA_14ComposedLayoutINSA_7SwizzleILi3ELi4ELi3EEENSA_18smem_ptr_flag_bitsILi16EEENSS_INSB_IJNSC_ILi8EEESG_EEENSB_IJSG_SD_EEEEEEEvEENS10_INSA_13SM90_TMA_LOADES1B_vEEEENS_8epilogue10collective18CollectiveEpilogueINS1G_23Sm100TmaWarpSpecializedILi3ELi2ELi16ELb1ELb0EEEJSI_NSB_IJNSS_ISG_SD_EENSS_INSC_ILi32EEESD_EEEEESJ_NSB_IJNSB_IJlllEEESD_ST_EEESJ_S1Q_NS1G_6fusion15FusionCallbacksIS1K_NS1R_17LinearCombinationISJ_fSJ_fLNS_15FloatRoundStyleE2EEESI_S1O_JEEENSA_5SM1004TMEM4LOAD26SM100_TMEM_LOAD_16dp256b4xES11_NS12_INS13_ILi2ELi4ELi3EEES16_NSS_INSB_IJS17_S1M_EEENSB_IJS1M_SD_EEEEEEENSA_17SM75_U32x4_LDSM_NENSA_21SM90_TMA_STORE_IM2COLES25_NSA_17SM90_U32x4_STSM_NENSA_39AutoVectorizingCopyWithAssumedAlignmentILi128EEEEEEvvEEEEvNT_6ParamsE,"aw",@nobits
	.sectionflags	@""
	.align	16
	.zero		1024


//--------------------- .nv.shared.reserved.0     --------------------------
	.section	.nv.shared.reserved.0,"aw",@nobits
	.weak		__nv_reservedSMEM_offset_0_alias
	.size		__nv_reservedSMEM_offset_0_alias, 0, 64
	.other		__nv_reservedSMEM_offset_0_alias,@"STO_CUDA_RESERVED_SHARED STV_DEFAULT"
__nv_reservedSMEM_offset_0_alias:
	.zero		0
.nv.shared.reserved.0:
	.zero		64
	.weak		__nv_reservedSMEM_tcgen05_partition
	.type		__nv_reservedSMEM_tcgen05_partition,@object
	.size		__nv_reservedSMEM_tcgen05_partition,(.L_0 - __nv_reservedSMEM_tcgen05_partition)
__nv_reservedSMEM_tcgen05_partition:
	.zero		32
.L_0:


//--------------------- .nv.global                --------------------------
	.section	.nv.global,"aw",@nobits
.nv.global:
	.type		_ZN39_INTERNAL_ee7ee829_4_k_cu_32c258cc_32864cute1_E,@object
	.size		_ZN39_INTERNAL_ee7ee829_4_k_cu_32c258cc_32864cute1_E,(_ZN39_INTERNAL_ee7ee829_4_k_cu_32c258cc_32864cuda3std3__45__cpo6cbeginE - _ZN39_INTERNAL_ee7ee829_4_k_cu_32c258cc_32864cute1_E)
_ZN39_INTERNAL_ee7ee829_4_k_cu_32c258cc_32864cute1_E:
	.zero		1
	.type		_ZN39_INTERNAL_ee7ee829_4_k_cu_32c258cc_32864cuda3std3__45__cpo6cbeginE,@object
	.size		_ZN39_INTERNAL_ee7ee829_4_k_cu_32c258cc_32864cuda3std3__45__cpo6cbeginE,(_ZN39_INTERNAL_ee7ee829_4_k_cu_32c258cc_32864cuda3std3__48in_placeE - _ZN39_INTERNAL_ee7ee829_4_k_cu_32c258cc_32864cuda3std3__45__cpo6cbeginE)
_ZN39_INTERNAL_ee7ee829_4_k_cu_32c258cc_32864cuda3std3__45__cpo6cbeginE:
	.zero		1
	.type		_ZN39_INTERNAL_ee7ee829_4_k_cu_32c258cc_32864cuda3std3__48in_placeE,@object
	.size		_ZN39_INTERNAL_ee7ee829_4_k_cu_32c258cc_32864cuda3std3__48in_placeE,(_ZN39_INTERNAL_ee7ee829_4_k_cu_32c258cc_32864cuda3std6ranges3__45__cpo9iter_moveE - _ZN39_INTERNAL_ee7ee829_4_k_cu_32c258cc_32864cuda3std3__48in_placeE)
_ZN39_INTERNAL_ee7ee829_4_k_cu_32c258cc_32864cuda3std3__48in_placeE:
	.zero		1
	.type		_ZN39_INTERNAL_ee7ee829_4_k_cu_32c258cc_32864cuda3std6ranges3__45__cpo9iter_moveE,@object
	.size		_ZN39_INTERNAL_ee7ee829_4_k_cu_32c258cc_32864cuda3std6ranges3__45__cpo9iter_moveE,(_ZN39_INTERNAL_ee7ee829_4_k_cu_32c258cc_32864cuda3std3__45__cpo5beginE - _ZN39_INTERNAL_ee7ee829_4_k_cu_32c258cc_32864cuda3std6ranges3__45__cpo9iter_moveE)
_ZN39_INTERNAL_ee7ee829_4_k_cu_32c258cc_32864cuda3std6ranges3__45__cpo9iter_moveE:
	.zero		1
	.type		_ZN39_INTERNAL_ee7ee829_4_k_cu_32c258cc_32864cuda3std3__45__cpo5beginE,@object
	.size		_ZN39_INTERNAL_ee7ee829_4_k_cu_32c258cc_32864cuda3std3__45__cpo5beginE,(_ZN39_INTERNAL_ee7ee829_4_k_cu_32c258cc_32864cuda3std3__441_GLOBAL__N__ee7ee829_4_k_cu_32c258cc_32866ignoreE - _ZN39_INTERNAL_ee7ee829_4_k_cu_32c258cc_32864cuda3std3__45__cpo5beginE)
_ZN39_INTERNAL_ee7ee829_4_k_cu_32c258cc_32864cuda3std3__45__cpo5beginE:
	.zero		1
	.type		_ZN39_INTERNAL_ee7ee829_4_k_cu_32c258cc_32864cuda3std3__441_GLOBAL__N__ee7ee829_4_k_cu_32c258cc_32866ignoreE,@object
	.size		_ZN39_INTERNAL_ee7ee829_4_k_cu_32c258cc_32864cuda3std3__441_GLOBAL__N__ee7ee829_4_k_cu_32c258cc_32866ignoreE,(_ZN39_INTERNAL_ee7ee829_4_k_cu_32c258cc_32864cute7productE - _ZN39_INTERNAL_ee7ee829_4_k_cu_32c258cc_32864cuda3std3__441_GLOBAL__N__ee7ee829_4_k_cu_32c258cc_32866ignoreE)
_ZN39_INTERNAL_ee7ee829_4_k_cu_32c258cc_32864cuda3std3__441_GLOBAL__N__ee7ee829_4_k_cu_32c258cc_32866ignoreE:
	.zero		1
	.type		_ZN39_INTERNAL_ee7ee829_4_k_cu_32c258cc_32864cute7productE,@object
	.size		_ZN39_INTERNAL_ee7ee829_4_k_cu_32c258cc_32864cute7productE,(_ZN39_INTERNAL_ee7ee829_4_k_cu_32c258cc_32864cuda3std3__45__cpo3endE - _ZN39_INTERNAL_ee7ee829_4_k_cu_32c258cc_32864cute7productE)
_ZN39_INTERNAL_ee7ee829_4_k_cu_32c258cc_32864cute7productE:
	.zero		1
	.type		_ZN39_INTERNAL_ee7ee829_4_k_cu_32c258cc_32864cuda3std3__45__cpo3endE,@object
	.size		_ZN39_INTERNAL_ee7ee829_4_k_cu_32c258cc_32864cuda3std3__45__cpo3endE,(_ZN39_INTERNAL_ee7ee829_4_k_cu_32c258cc_32864cuda3std3__419piecewise_constructE - _ZN39_INTERNAL_ee7ee829_4_k_cu_32c258cc_32864cuda3std3__45__cpo3endE)
_ZN39_INTERNAL_ee7ee829_4_k_cu_32c258cc_32864cuda3std3__45__cpo3endE:
	.zero		1
	.type		_ZN39_INTERNAL_ee7ee829_4_k_cu_32c258cc_32864cuda3std3__419piecewise_constructE,@object
	.size		_ZN39_INTERNAL_ee7ee829_4_k_cu_32c258cc_32864cuda3std3__419piecewise_constructE,(_ZN39_INTERNAL_ee7ee829_4_k_cu_32c258cc_32864cuda3std3__45__cpo4cendE - _ZN39_INTERNAL_ee7ee829_4_k_cu_32c258cc_32864cuda3std3__419piecewise_constructE)
_ZN39_INTERNAL_ee7ee829_4_k_cu_32c258cc_32864cuda3std3__419piecewise_constructE:
	.zero		1
	.type		_ZN39_INTERNAL_ee7ee829_4_k_cu_32c258cc_32864cuda3std3__45__cpo4cendE,@object
	.size		_ZN39_INTERNAL_ee7ee829_4_k_cu_32c258cc_32864cuda3std3__45__cpo4cendE,(_ZN39_INTERNAL_ee7ee829_4_k_cu_32c258cc_32864cuda3std6ranges3__45__cpo4swapE - _ZN39_INTERNAL_ee7ee829_4_k_cu_32c258cc_32864cuda3std3__45__cpo4cendE)
_ZN39_INTERNAL_ee7ee829_4_k_cu_32c258cc_32864cuda3std3__45__cpo4cendE:
	.zero		1
	.type		_ZN39_INTERNAL_ee7ee829_4_k_cu_32c258cc_32864cuda3std6ranges3__45__cpo4swapE,@object
	.size		_ZN39_INTERNAL_ee7ee829_4_k_cu_32c258cc_32864cuda3std6ranges3__45__cpo4swapE,(.L_10 - _ZN39_INTERNAL_ee7ee829_4_k_cu_32c258cc_32864cuda3std6ranges3__45__cpo4swapE)
_ZN39_INTERNAL_ee7ee829_4_k_cu_32c258cc_32864cuda3std6ranges3__45__cpo4swapE:
	.zero		1
.L_10:


//--------------------- .nv.constant0._ZN7cutlass13device_kernelINS_4conv6kernel13ConvUniversalINS1_16ConvProblemShapeILNS1_8OperatorE0ELi2EEENS1_10collective14CollectiveConvINS1_47MainloopSm100TmaUmmaWarpSpecializedImplicitGemmILS5_0ELi13ELi2ELi1ELi2EN4cute5tupleIJNSA_1CILi1EEESD_SD_EEEEENSB_IJNSC_ILi64EEESG_NSB_IJSG_EEEEEENS_6half_tESJ_NSA_8TiledMMAINSA_8MMA_AtomIJNSA_20SM100_MMA_F16BF16_SSISJ_SJ_fLi64ELi64ELNSA_4UMMA5MajorE0ELSO_0ELNSN_7ScaleInE0ELSP_0EEEEEENSA_6LayoutISE_NSB_IJNSC_ILi0EEEST_ST_EEEEENSB_IJNSA_10UnderscoreESW_SW_EEEEENS7_6detail27Sm100ImplicitGemmTileTraitsINSA_20SM90_TMA_LOAD_IM2COLENSA_14ComposedLayoutINSA_7SwizzleILi3ELi4ELi3EEENSA_18smem_ptr_flag_bitsILi16EEENSS_INSB_IJNSC_ILi8EEESG_EEENSB_IJSG_SD_EEEEEEEvEENS10_INSA_13SM90_TMA_LOADES1B_vEEEENS_8epilogue10collective18CollectiveEpilogueINS1G_23Sm100TmaWarpSpecializedILi3ELi2ELi16ELb1ELb0EEEJSI_NSB_IJNSS_ISG_SD_EENSS_INSC_ILi32EEESD_EEEEESJ_NSB_IJNSB_IJlllEEESD_ST_EEESJ_S1Q_NS1G_6fusion15FusionCallbacksIS1K_NS1R_17LinearCombinationISJ_fSJ_fLNS_15FloatRoundStyleE2EEESI_S1O_JEEENSA_5SM1004TMEM4LOAD26SM100_TMEM_LOAD_16dp256b4xES11_NS12_INS13_ILi2ELi4ELi3EEES16_NSS_INSB_IJS17_S1M_EEENSB_IJS1M_SD_EEEEEEENSA_17SM75_U32x4_LDSM_NENSA_21SM90_TMA_STORE_IM2COLES25_NSA_17SM90_U32x4_STSM_NENSA_39AutoVectorizingCopyWithAssumedAlignmentILi128EEEEEEvvEEEEvNT_6ParamsE --------------------------
	.section	.nv.constant0._ZN7cutlass13device_kernelINS_4conv6kernel13ConvUniversalINS1_16ConvProblemShapeILNS1_8OperatorE0ELi2EEENS1_10collective14CollectiveConvINS1_47MainloopSm100TmaUmmaWarpSpecializedImplicitGemmILS5_0ELi13ELi2ELi1ELi2EN4cute5tupleIJNSA_1CILi1EEESD_SD_EEEEENSB_IJNSC_ILi64EEESG_NSB_IJSG_EEEEEENS_6half_tESJ_NSA_8TiledMMAINSA_8MMA_AtomIJNSA_20SM100_MMA_F16BF16_SSISJ_SJ_fLi64ELi64ELNSA_4UMMA5MajorE0ELSO_0ELNSN_7ScaleInE0ELSP_0EEEEEENSA_6LayoutISE_NSB_IJNSC_ILi0EEEST_ST_EEEEENSB_IJNSA_10UnderscoreESW_SW_EEEEENS7_6detail27Sm100ImplicitGemmTileTraitsINSA_20SM90_TMA_LOAD_IM2COLENSA_14ComposedLayoutINSA_7SwizzleILi3ELi4ELi3EEENSA_18smem_ptr_flag_bitsILi16EEENSS_INSB_IJNSC_ILi8EEESG_EEENSB_IJSG_SD_EEEEEEEvEENS10_INSA_13SM90_TMA_LOADES1B_vEEEENS_8epilogue10collective18CollectiveEpilogueINS1G_23Sm100TmaWarpSpecializedILi3ELi2ELi16ELb1ELb0EEEJSI_NSB_IJNSS_ISG_SD_EENSS_INSC_ILi32EEESD_EEEEESJ_NSB_IJNSB_IJlllEEESD_ST_EEESJ_S1Q_NS1G_6fusion15FusionCallbacksIS1K_NS1R_17LinearCombinationISJ_fSJ_fLNS_15FloatRoundStyleE2EEESI_S1O_JEEENSA_5SM1004TMEM4LOAD26SM100_TMEM_LOAD_16dp256b4xES11_NS12_INS13_ILi2ELi4ELi3EEES16_NSS_INSB_IJS17_S1M_EEENSB_IJS1M_SD_EEEEEEENSA_17SM75_U32x4_LDSM_NENSA_21SM90_TMA_STORE_IM2COLES25_NSA_17SM90_U32x4_STSM_NENSA_39AutoVectorizingCopyWithAssumedAlignmentILi128EEEEEEvvEEEEvNT_6ParamsE,"a",@progbits
	.sectionflags	@""
	.align	4
.nv.constant0._ZN7cutlass13device_kernelINS_4conv6kernel13ConvUniversalINS1_16ConvProblemShapeILNS1_8OperatorE0ELi2EEENS1_10collective14CollectiveConvINS1_47MainloopSm100TmaUmmaWarpSpecializedImplicitGemmILS5_0ELi13ELi2ELi1ELi2EN4cute5tupleIJNSA_1CILi1EEESD_SD_EEEEENSB_IJNSC_ILi64EEESG_NSB_IJSG_EEEEEENS_6half_tESJ_NSA_8TiledMMAINSA_8MMA_AtomIJNSA_20SM100_MMA_F16BF16_SSISJ_SJ_fLi64ELi64ELNSA_4UMMA5MajorE0ELSO_0ELNSN_7ScaleInE0ELSP_0EEEEEENSA_6LayoutISE_NSB_IJNSC_ILi0EEEST_ST_EEEEENSB_IJNSA_10UnderscoreESW_SW_EEEEENS7_6detail27Sm100ImplicitGemmTileTraitsINSA_20SM90_TMA_LOAD_IM2COLENSA_14ComposedLayoutINSA_7SwizzleILi3ELi4ELi3EEENSA_18smem_ptr_flag_bitsILi16EEENSS_INSB_IJNSC_ILi8EEESG_EEENSB_IJSG_SD_EEEEEEEvEENS10_INSA_13SM90_TMA_LOADES1B_vEEEENS_8epilogue10collective18CollectiveEpilogueINS1G_23Sm100TmaWarpSpecializedILi3ELi2ELi16ELb1ELb0EEEJSI_NSB_IJNSS_ISG_SD_EENSS_INSC_ILi32EEESD_EEEEESJ_NSB_IJNSB_IJlllEEESD_ST_EEESJ_S1Q_NS1G_6fusion15FusionCallbacksIS1K_NS1R_17LinearCombinationISJ_fSJ_fLNS_15FloatRoundStyleE2EEESI_S1O_JEEENSA_5SM1004TMEM4LOAD26SM100_TMEM_LOAD_16dp256b4xES11_NS12_INS13_ILi2ELi4ELi3EEES16_NSS_INSB_IJS17_S1M_EEENSB_IJS1M_SD_EEEEEEENSA_17SM75_U32x4_LDSM_NENSA_21SM90_TMA_STORE_IM2COLES25_NSA_17SM90_U32x4_STSM_NENSA_39AutoVectorizingCopyWithAssumedAlignmentILi128EEEEEEvvEEEEvNT_6ParamsE:
	.zero		2944


//--------------------- SYMBOLS --------------------------

	.type		.nv.reservedSmem.offset0,@object
	.size		.nv.reservedSmem.offset0,0x4
	.type		.nv.reservedSmem.cap,@object
	.size		.nv.reservedSmem.cap,0x4
	.type		__assertfail,@function
